def matmul_kernel(
    a_ptr,
    b_ptr,
    c_ptr,
    M,
    N,
    K,
    stride_am,
    stride_ak,
    stride_bk,
    stride_bn,
    stride_cm,
    stride_cn,
    BLOCK_M: tl.constexpr,
    BLOCK_N: tl.constexpr,
    BLOCK_K: tl.constexpr,
    GROUP_M: tl.constexpr,
):
    pid = tl.program_id(axis=0)
    num_pid_m = tl.cdiv(M, BLOCK_M)
    num_pid_n = tl.cdiv(N, BLOCK_N)
    num_pid_in_group = GROUP_M * num_pid_n
    group_id = pid // num_pid_in_group
    first_pid_m = group_id * GROUP_M
    group_size_m = min(num_pid_m - first_pid_m, GROUP_M)
    pid_m = first_pid_m + ((pid % num_pid_in_group) % group_size_m)
    pid_n = (pid % num_pid_in_group) // group_size_m

    offs_am = (pid_m * BLOCK_M + tl.arange(0, BLOCK_M)) % M
    offs_bn = (pid_n * BLOCK_N + tl.arange(0, BLOCK_N)) % N
    offs_k = tl.arange(0, BLOCK_K)
    a_ptrs = a_ptr + offs_am[:, None] * stride_am + offs_k[None, :] * stride_ak
    b_ptrs = b_ptr + offs_k[:, None] * stride_bk + offs_bn[None, :] * stride_bn

    acc = tl.zeros((BLOCK_M, BLOCK_N), dtype=tl.float32)
    for kk in range(0, tl.cdiv(K, BLOCK_K)):
        a = tl.load(a_ptrs, mask=offs_k[None, :] < K - kk * BLOCK_K, other=0.0)
        b = tl.load(b_ptrs, mask=offs_k[:, None] < K - kk * BLOCK_K, other=0.0)
        acc = tl.dot(a, b, acc)
        a_ptrs += BLOCK_K * stride_ak
        b_ptrs += BLOCK_K * stride_bk

    c = acc.to(c_ptr.dtype.element_ty)
    offs_cm = pid_m * BLOCK_M + tl.arange(0, BLOCK_M)
    offs_cn = pid_n * BLOCK_N + tl.arange(0, BLOCK_N)
    c_ptrs = c_ptr + offs_cm[:, None] * stride_cm + offs_cn[None, :] * stride_cn
    mask = (offs_cm[:, None] < M) & (offs_cn[None, :] < N)
    tl.store(c_ptrs, c, mask=mask)

# config = {"BLOCK_K": 64, "BLOCK_M": 128, "BLOCK_N": 128, "GROUP_M": 8, "arch": "sm_90", "dtype": "fp8e4m3", "num_ctas": 2, "num_stages": 3, "num_warps": 4}
# arch = sm_90


// ===== COMPILED SASS (sm_90a) =====

	.target	sm_90a

	.elftype	@"ET_EXEC"


//--------------------- .note.nv.tkinfo           --------------------------
	.section	.note.nv.tkinfo,"",@"SHT_NOTE"
	.sectionflags	@"SHF_NOTE_NV_TKINFO"
	.tkinfo
        /*0018*/ 	.word	0x00000002
        /*0030*/ 	.string	""
        /*0030*/ 	.string	"ptxas"
        /*0030*/ 	.string	"Cuda compilation tools, release 13.0, V13.0.88"
        /*0030*/ 	.string	"Build cuda_13.0.r13.0/compiler.36424714_0"
        /*0030*/ 	.string	"-v  -suppress-debug-info  -lineinfo  -arch sm_90a "



//--------------------- .note.nv.cuinfo           --------------------------
	.section	.note.nv.cuinfo,"",@"SHT_NOTE"
	.sectionflags	@"SHF_NOTE_NV_CUINFO"
        /*0018*/ 	.short	0x0002
        /*001a*/ 	.short	0x005a
        /*001c*/ 	.short	0x0082
	.zero		2


//--------------------- .nv.info                  --------------------------
	.section	.nv.info,"",@"SHT_CUDA_INFO"
	.align	4


	//----- nvinfo : EIATTR_REGCOUNT
	.align		4
        /*0000*/ 	.byte	0x04, 0x2f
        /*0002*/ 	.short	(.L_1 - .L_0)
	.align		4
.L_0:
        /*0004*/ 	.word	index@(matmul_kernel)
        /*0008*/ 	.word	0x000000ff


	//----- nvinfo : EIATTR_FRAME_SIZE
	.align		4
.L_1:
        /*000c*/ 	.byte	0x04, 0x11
        /*000e*/ 	.short	(.L_3 - .L_2)
	.align		4
.L_2:
        /*0010*/ 	.word	index@(matmul_kernel)
        /*0014*/ 	.word	0x00000000


	//----- nvinfo : EIATTR_MIN_STACK_SIZE
	.align		4
.L_3:
        /*0018*/ 	.byte	0x04, 0x12
        /*001a*/ 	.short	(.L_5 - .L_4)
	.align		4
.L_4:
        /*001c*/ 	.word	index@(matmul_kernel)
        /*0020*/ 	.word	0x00000000
.L_5:


//--------------------- .nv.compat                --------------------------
	.section	.nv.compat,"",@"SHT_CUDA_COMPAT_INFO"
	.align	4
        /*0000*/ 	.byte	0x02, 0x09, 0x01, 0x00, 0x02, 0x02, 0x04, 0x00, 0x02, 0x05, 0x05, 0x00, 0x03, 0x07, 0x01, 0x01
        /*0010*/ 	.byte	0x02, 0x03, 0x00, 0x00, 0x02, 0x06, 0x01, 0x00, 0x04, 0x0b, 0x08, 0x00, 0x00, 0x00, 0x00, 0x00
        /*0020*/ 	.byte	0x00, 0x00, 0x00, 0x00


//--------------------- .nv.info.matmul_kernel    --------------------------
	.section	.nv.info.matmul_kernel,"",@"SHT_CUDA_INFO"
	.sectionflags	@""
	.align	4


	//----- nvinfo : EIATTR_CUDA_API_VERSION
	.align		4
        /*0000*/ 	.byte	0x04, 0x37
        /*0002*/ 	.short	(.L_7 - .L_6)
.L_6:
        /*0004*/ 	.word	0x00000082


	//----- nvinfo : EIATTR_KPARAM_INFO
	.align		4
.L_7:
        /*0008*/ 	.byte	0x04, 0x17
        /*000a*/ 	.short	(.L_9 - .L_8)
.L_8:
        /*000c*/ 	.word	0x00000000
        /*0010*/ 	.short	0x000d
        /*0012*/ 	.short	0x0048
        /*0014*/ 	.byte	0x00, 0xf4, 0x21, 0x00


	//----- nvinfo : EIATTR_KPARAM_INFO
	.align		4
.L_9:
        /*0018*/ 	.byte	0x04, 0x17
        /*001a*/ 	.short	(.L_11 - .L_10)
.L_10:
        /*001c*/ 	.word	0x00000000
        /*0020*/ 	.short	0x000c
        /*0022*/ 	.short	0x0040
        /*0024*/ 	.byte	0x00, 0xf4, 0x21, 0x00


	//----- nvinfo : EIATTR_KPARAM_INFO
	.align		4
.L_11:
        /*0028*/ 	.byte	0x04, 0x17
        /*002a*/ 	.short	(.L_13 - .L_12)
.L_12:
        /*002c*/ 	.word	0x00000000
        /*0030*/ 	.short	0x000b
        /*0032*/ 	.short	0x0038
        /*0034*/ 	.byte	0x00, 0xf0, 0x11, 0x00


	//----- nvinfo : EIATTR_KPARAM_INFO
	.align		4
.L_13:
        /*0038*/ 	.byte	0x04, 0x17
        /*003a*/ 	.short	(.L_15 - .L_14)
.L_14:
        /*003c*/ 	.word	0x00000000
        /*0040*/ 	.short	0x000a
        /*0042*/ 	.short	0x0034
        /*0044*/ 	.byte	0x00, 0xf0, 0x11, 0x00


	//----- nvinfo : EIATTR_KPARAM_INFO
	.align		4
.L_15:
        /*0048*/ 	.byte	0x04, 0x17
        /*004a*/ 	.short	(.L_17 - .L_16)
.L_16:
        /*004c*/ 	.word	0x00000000
        /*0050*/ 	.short	0x0009
        /*0052*/ 	.short	0x0030
        /*0054*/ 	.byte	0x00, 0xf0, 0x11, 0x00


	//----- nvinfo : EIATTR_KPARAM_INFO
	.align		4
.L_17:
        /*0058*/ 	.byte	0x04, 0x17
        /*005a*/ 	.short	(.L_19 - .L_18)
.L_18:
        /*005c*/ 	.word	0x00000000
        /*0060*/ 	.short	0x0008
        /*0062*/ 	.short	0x002c
        /*0064*/ 	.byte	0x00, 0xf0, 0x11, 0x00


	//----- nvinfo : EIATTR_KPARAM_INFO
	.align		4
.L_19:
        /*0068*/ 	.byte	0x04, 0x17
        /*006a*/ 	.short	(.L_21 - .L_20)
.L_20:
        /*006c*/ 	.word	0x00000000
        /*0070*/ 	.short	0x0007
        /*0072*/ 	.short	0x0028
        /*0074*/ 	.byte	0x00, 0xf0, 0x11, 0x00


	//----- nvinfo : EIATTR_KPARAM_INFO
	.align		4
.L_21:
        /*0078*/ 	.byte	0x04, 0x17
        /*007a*/ 	.short	(.L_23 - .L_22)
.L_22:
        /*007c*/ 	.word	0x00000000
        /*0080*/ 	.short	0x0006
        /*0082*/ 	.short	0x0024
        /*0084*/ 	.byte	0x00, 0xf0, 0x11, 0x00


	//----- nvinfo : EIATTR_KPARAM_INFO
	.align		4
.L_23:
        /*0088*/ 	.byte	0x04, 0x17
        /*008a*/ 	.short	(.L_25 - .L_24)
.L_24:
        /*008c*/ 	.word	0x00000000
        /*0090*/ 	.short	0x0005
        /*0092*/ 	.short	0x0020
        /*0094*/ 	.byte	0x00, 0xf0, 0x11, 0x00


	//----- nvinfo : EIATTR_KPARAM_INFO
	.align		4
.L_25:
        /*0098*/ 	.byte	0x04, 0x17
        /*009a*/ 	.short	(.L_27 - .L_26)
.L_26:
        /*009c*/ 	.word	0x00000000
        /*00a0*/ 	.short	0x0004
        /*00a2*/ 	.short	0x001c
        /*00a4*/ 	.byte	0x00, 0xf0, 0x11, 0x00


	//----- nvinfo : EIATTR_KPARAM_INFO
	.align		4
.L_27:
        /*00a8*/ 	.byte	0x04, 0x17
        /*00aa*/ 	.short	(.L_29 - .L_28)
.L_28:
        /*00ac*/ 	.word	0x00000000
        /*00b0*/ 	.short	0x0003
        /*00b2*/ 	.short	0x0018
        /*00b4*/ 	.byte	0x00, 0xf0, 0x11, 0x00


	//----- nvinfo : EIATTR_KPARAM_INFO
	.align		4
.L_29:
        /*00b8*/ 	.byte	0x04, 0x17
        /*00ba*/ 	.short	(.L_31 - .L_30)
.L_30:
        /*00bc*/ 	.word	0x00000000
        /*00c0*/ 	.short	0x0002
        /*00c2*/ 	.short	0x0010
        /*00c4*/ 	.byte	0x00, 0xf4, 0x21, 0x00


	//----- nvinfo : EIATTR_KPARAM_INFO
	.align		4
.L_31:
        /*00c8*/ 	.byte	0x04, 0x17
        /*00ca*/ 	.short	(.L_33 - .L_32)
.L_32:
        /*00cc*/ 	.word	0x00000000
        /*00d0*/ 	.short	0x0001
        /*00d2*/ 	.short	0x0008
        /*00d4*/ 	.byte	0x00, 0xf4, 0x21, 0x00


	//----- nvinfo : EIATTR_KPARAM_INFO
	.align		4
.L_33:
        /*00d8*/ 	.byte	0x04, 0x17
        /*00da*/ 	.short	(.L_35 - .L_34)
.L_34:
        /*00dc*/ 	.word	0x00000000
        /*00e0*/ 	.short	0x0000
        /*00e2*/ 	.short	0x0000
        /*00e4*/ 	.byte	0x00, 0xf4, 0x21, 0x00


	//----- nvinfo : EIATTR_EXPLICIT_CLUSTER
	.align		4
.L_35:
        /*00e8*/ 	.byte	0x01, 0x3e
	.zero		2


	//----- nvinfo : EIATTR_CTA_PER_CLUSTER
	.align		4
        /*00ec*/ 	.byte	0x04, 0x3d
        /*00ee*/ 	.short	(.L_37 - .L_36)
.L_36:
        /*00f0*/ 	.word	0x00000002
        /*00f4*/ 	.word	0x00000001
        /*00f8*/ 	.word	0x00000001


	//----- nvinfo : EIATTR_SPARSE_MMA_MASK
	.align		4
.L_37:
        /*00fc*/ 	.byte	0x03, 0x50
        /*00fe*/ 	.short	0x0000


	//----- nvinfo : EIATTR_MAXREG_COUNT
	.align		4
        /*0100*/ 	.byte	0x03, 0x1b
        /*0102*/ 	.short	0x00ff


	//----- nvinfo : EIATTR_NUM_BARRIERS
	.align		4
        /*0104*/ 	.byte	0x02, 0x4c
        /*0106*/ 	.byte	0x01
	.zero		1


	//----- nvinfo : EIATTR_MERCURY_ISA_VERSION
	.align		4
        /*0108*/ 	.byte	0x03, 0x5f
        /*010a*/ 	.short	0x0101


	//----- nvinfo : EIATTR_EXIT_INSTR_OFFSETS
	.align		4
        /*010c*/ 	.byte	0x04, 0x1c
        /*010e*/ 	.short	(.L_39 - .L_38)


	//   ....[0]....
.L_38:
        /*0110*/ 	.word	0x00008010


	//   ....[1]....
        /*0114*/ 	.word	0x00008030


	//----- nvinfo : EIATTR_REQNTID
	.align		4
.L_39:
        /*0118*/ 	.byte	0x04, 0x10
        /*011a*/ 	.short	(.L_41 - .L_40)
.L_40:
        /*011c*/ 	.word	0x00000080
        /*0120*/ 	.word	0x00000001
        /*0124*/ 	.word	0x00000001


	//----- nvinfo : EIATTR_CBANK_PARAM_SIZE
	.align		4
.L_41:
        /*0128*/ 	.byte	0x03, 0x19
        /*012a*/ 	.short	0x0050


	//----- nvinfo : EIATTR_PARAM_CBANK
	.align		4
        /*012c*/ 	.byte	0x04, 0x0a
        /*012e*/ 	.short	(.L_43 - .L_42)
	.align		4
.L_42:
        /*0130*/ 	.word	index@(.nv.constant0.matmul_kernel)
        /*0134*/ 	.short	0x0210
        /*0136*/ 	.short	0x0050


	//----- nvinfo : EIATTR_SW_WAR
	.align		4
.L_43:
        /*0138*/ 	.byte	0x04, 0x36
        /*013a*/ 	.short	(.L_45 - .L_44)
.L_44:
        /*013c*/ 	.word	0x00000008
.L_45:


//--------------------- .nv.callgraph             --------------------------
	.section	.nv.callgraph,"",@"SHT_CUDA_CALLGRAPH"
	.align	4
	.sectionentsize	8
	.align		4
        /*0000*/ 	.word	0x00000000
	.align		4
        /*0004*/ 	.word	0xffffffff
	.align		4
        /*0008*/ 	.word	0x00000000
	.align		4
        /*000c*/ 	.word	0xfffffffe
	.align		4
        /*0010*/ 	.word	0x00000000
	.align		4
        /*0014*/ 	.word	0xfffffffd
	.align		4
        /*0018*/ 	.word	0x00000000
	.align		4
        /*001c*/ 	.word	0xfffffffc


//--------------------- .text.matmul_kernel       --------------------------
	.section	.text.matmul_kernel,"ax",@progbits
	.align	128
        .global         matmul_kernel
        .type           matmul_kernel,@function
        .size           matmul_kernel,(.L_x_4 - matmul_kernel)
        .other          matmul_kernel,@"STO_CUDA_ENTRY STV_DEFAULT"
matmul_kernel:
.text.matmul_kernel:
[----:B------:R-:W-:Y:S08]  /*0000*/  LDC R1, c[0x0][0x28] ;  /* 0x00000a00ff017b82 */ /* 0x000ff00000000800 */
[----:B------:R-:W0:Y:S01]  /*0010*/  LDC.64 R62, c[0x0][0x228] ;  /* 0x00008a00ff3e7b82 */ /* 0x000e220000000a00 */
[----:B------:R-:W-:Y:S01]  /*0020*/  ULDC UR5, c[0x0][0x230] ;  /* 0x00008c0000057ab9 */ /* 0x000fe20000000800 */
[----:B------:R-:W-:Y:S01]  /*0030*/  ULDC.64 UR14, c[0x0][0x208] ;  /* 0x00008200000e7ab9 */ /* 0x000fe20000000a00 */
[----:B------:R-:W-:-:S05]  /*0040*/  IMAD.U32 R17, RZ, RZ, UR5 ;  /* 0x00000005ff117e24 */ /* 0x000fca000f8e00ff */
[----:B------:R-:W1:Y:S08]  /*0050*/  S2UR UR4, SR_CTAID.X ;  /* 0x00000000000479c3 */ /* 0x000e700000002500 */
[----:B------:R-:W2:Y:S01]  /*0060*/  LDC R23, c[0x0][0x230] ;  /* 0x00008c00ff177b82 */ /* 0x000ea20000000800 */
[----:B0-----:R-:W-:-:S05]  /*0070*/  VIADD R0, R63, 0x7f ;  /* 0x0000007f3f007836 */ /* 0x001fca0000000000 */
[----:B------:R-:W-:Y:S02]  /*0080*/  SHF.R.S32.HI R3, RZ, 0x1f, R0 ;  /* 0x0000001fff037819 */ /* 0x000fe40000011400 */
[----:B-1----:R-:W-:Y:S01]  /*0090*/  I2FP.F32.U32 R5, UR4 ;  /* 0x0000000400057c45 */ /* 0x002fe20008201000 */
[----:B------:R-:W-:Y:S01]  /*00a0*/  ULDC UR4, c[0x0][0x150] ;  /* 0x0000540000047ab9 */ /* 0x000fe20000000800 */
[----:B------:R-:W-:-:S03]  /*00b0*/  LEA.HI R3, R3, R0, RZ, 0x7 ;  /* 0x0000000003037211 */ /* 0x000fc600078f38ff */
[----:B------:R-:W-:Y:S01]  /*00c0*/  FMUL R5, R5, UR4 ;  /* 0x0000000405057c20 */ /* 0x000fe20008400000 */
[----:B------:R-:W-:Y:S01]  /*00d0*/  SHF.R.S32.HI R3, RZ, 0x7, R3 ;  /* 0x00000007ff037819 */ /* 0x000fe20000011403 */
[----:B--2---:R-:W-:-:S04]  /*00e0*/  VIADD R23, R23, 0x3f ;  /* 0x0000003f17177836 */ /* 0x004fc80000000000 */
[----:B------:R-:W-:Y:S01]  /*00f0*/  IMAD.SHL.U32 R4, R3, 0x8, RZ ;  /* 0x0000000803047824 */ /* 0x000fe200078e00ff */
[----:B------:R-:W0:Y:S04]  /*0100*/  F2I.U32.TRUNC.NTZ R5, R5 ;  /* 0x0000000500057305 */ /* 0x000e28000020f000 */
[----:B------:R-:W-:-:S04]  /*0110*/  IABS R7, R4 ;  /* 0x0000000400077213 */ /* 0x000fc80000000000 */
[----:B------:R-:W1:Y:S01]  /*0120*/  I2F.RP R0, R7 ;  /* 0x0000000700007306 */ /* 0x000e620000209400 */
[----:B0-----:R-:W-:-:S07]  /*0130*/  IABS R11, R5 ;  /* 0x00000005000b7213 */ /* 0x001fce0000000000 */
[----:B-1----:R-:W0:Y:S02]  /*0140*/  MUFU.RCP R0, R0 ;  /* 0x0000000000007308 */ /* 0x002e240000001000 */
[----:B0-----:R-:W-:Y:S01]  /*0150*/  VIADD R2, R0, 0xffffffe ;  /* 0x0ffffffe00027836 */ /* 0x001fe20000000000 */
[----:B------:R-:W-:-:S05]  /*0160*/  IABS R0, R4 ;  /* 0x0000000400007213 */ /* 0x000fca0000000000 */
[----:B------:R0:W1:Y:S01]  /*0170*/  F2I.FTZ.U32.TRUNC.NTZ R3, R2 ;  /* 0x0000000200037305 */ /* 0x000062000021f000 */
[----:B------:R-:W-:Y:S02]  /*0180*/  IMAD.MOV R0, RZ, RZ, -R0 ;  /* 0x000000ffff007224 */ /* 0x000fe400078e0a00 */
[----:B0-----:R-:W-:Y:S02]  /*0190*/  IMAD.MOV.U32 R2, RZ, RZ, RZ ;  /* 0x000000ffff027224 */ /* 0x001fe400078e00ff */
[----:B-1----:R-:W-:-:S04]  /*01a0*/  IMAD.MOV R6, RZ, RZ, -R3 ;  /* 0x000000ffff067224 */ /* 0x002fc800078e0a03 */
[----:B------:R-:W-:-:S04]  /*01b0*/  IMAD R9, R6, R7, RZ ;  /* 0x0000000706097224 */ /* 0x000fc800078e02ff */
[----:B------:R-:W-:-:S06]  /*01c0*/  IMAD.HI.U32 R2, R3, R9, R2 ;  /* 0x0000000903027227 */ /* 0x000fcc00078e0002 */
[----:B------:R-:W-:-:S04]  /*01d0*/  IMAD.HI.U32 R2, R2, R11, RZ ;  /* 0x0000000b02027227 */ /* 0x000fc800078e00ff */
[----:B------:R-:W-:-:S05]  /*01e0*/  IMAD R0, R2, R0, R11 ;  /* 0x0000000002007224 */ /* 0x000fca00078e020b */
[----:B------:R-:W-:-:S13]  /*01f0*/  ISETP.GT.U32.AND P1, PT, R7, R0, PT ;  /* 0x000000000700720c */ /* 0x000fda0003f24070 */
[----:B------:R-:W-:Y:S02]  /*0200*/  @!P1 IMAD.IADD R0, R0, 0x1, -R7 ;  /* 0x0000000100009824 */ /* 0x000fe400078e0a07 */
[----:B------:R-:W-:Y:S01]  /*0210*/  @!P1 VIADD R2, R2, 0x1 ;  /* 0x0000000102029836 */ /* 0x000fe20000000000 */
[----:B------:R-:W-:Y:S02]  /*0220*/  ISETP.NE.AND P1, PT, R4, RZ, PT ;  /* 0x000000ff0400720c */ /* 0x000fe40003f25270 */
[----:B------:R-:W-:Y:S02]  /*0230*/  ISETP.GE.U32.AND P0, PT, R0, R7, PT ;  /* 0x000000070000720c */ /* 0x000fe40003f06070 */
[----:B------:R-:W-:-:S04]  /*0240*/  LOP3.LUT R0, R5, R4, RZ, 0x3c, !PT ;  /* 0x0000000405007212 */ /* 0x000fc800078e3cff */
[----:B------:R-:W-:Y:S01]  /*0250*/  ISETP.GE.AND P2, PT, R0, RZ, PT ;  /* 0x000000ff0000720c */ /* 0x000fe20003f46270 */
[----:B------:R-:W-:-:S05]  /*0260*/  VIADD R0, R62, 0x7f ;  /* 0x0000007f3e007836 */ /* 0x000fca0000000000 */
[----:B------:R-:W-:Y:S01]  /*0270*/  SHF.R.S32.HI R3, RZ, 0x1f, R0 ;  /* 0x0000001fff037819 */ /* 0x000fe20000011400 */
[----:B------:R-:W-:-:S03]  /*0280*/  @P0 VIADD R2, R2, 0x1 ;  /* 0x0000000102020836 */ /* 0x000fc60000000000 */
[----:B------:R-:W-:-:S03]  /*0290*/  LEA.HI R3, R3, R0, RZ, 0x7 ;  /* 0x0000000003037211 */ /* 0x000fc600078f38ff */
[----:B------:R-:W-:Y:S01]  /*02a0*/  @!P2 IMAD.MOV R2, RZ, RZ, -R2 ;  /* 0x000000ffff02a224 */ /* 0x000fe200078e0a02 */
[----:B------:R-:W-:-:S05]  /*02b0*/  @!P1 LOP3.LUT R2, RZ, R4, RZ, 0x33, !PT ;  /* 0x00000004ff029212 */ /* 0x000fca00078e33ff */
[----:B------:R-:W-:Y:S02]  /*02c0*/  IMAD.SHL.U32 R6, R2, 0x8, RZ ;  /* 0x0000000802067824 */ /* 0x000fe400078e00ff */
[----:B------:R-:W-:-:S03]  /*02d0*/  IMAD.MOV R2, RZ, RZ, -R2 ;  /* 0x000000ffff027224 */ /* 0x000fc600078e0a02 */
[----:B------:R-:W-:Y:S01]  /*02e0*/  LEA.HI.SX32 R3, R3, -R6, 0x19 ;  /* 0x8000000603037211 */ /* 0x000fe200078fcaff */
[----:B------:R-:W-:-:S03]  /*02f0*/  IMAD R9, R4, R2, R5 ;  /* 0x0000000204097224 */ /* 0x000fc600078e0205 */
[----:B------:R-:W-:Y:S02]  /*0300*/  VIMNMX R8, R3, 0x8, PT ;  /* 0x0000000803087848 */ /* 0x000fe40003fe0100 */
[----:B------:R-:W-:Y:S02]  /*0310*/  IABS R4, R9 ;  /* 0x0000000900047213 */ /* 0x000fe40000000000 */
[----:B------:R-:W-:-:S04]  /*0320*/  IABS R7, R8 ;  /* 0x0000000800077213 */ /* 0x000fc80000000000 */
[----:B------:R-:W0:Y:S08]  /*0330*/  I2F.RP R0, R7 ;  /* 0x0000000700007306 */ /* 0x000e300000209400 */
[----:B0-----:R-:W0:Y:S02]  /*0340*/  MUFU.RCP R0, R0 ;  /* 0x0000000000007308 */ /* 0x001e240000001000 */
[----:B0-----:R-:W-:-:S06]  /*0350*/  VIADD R3, R0, 0xffffffe ;  /* 0x0ffffffe00037836 */ /* 0x001fcc0000000000 */
[----:B------:R-:W0:Y:S02]  /*0360*/  F2I.FTZ.U32.TRUNC.NTZ R3, R3 ;  /* 0x0000000300037305 */ /* 0x000e24000021f000 */
[----:B0-----:R-:W-:-:S04]  /*0370*/  IMAD.MOV R10, RZ, RZ, -R3 ;  /* 0x000000ffff0a7224 */ /* 0x001fc800078e0a03 */
[----:B------:R-:W-:Y:S01]  /*0380*/  IMAD.MOV.U32 R2, RZ, RZ, R10 ;  /* 0x000000ffff027224 */ /* 0x000fe200078e000a */
[----:B------:R-:W-:-:S03]  /*0390*/  IABS R10, R8 ;  /* 0x00000008000a7213 */ /* 0x000fc60000000000 */
[----:B------:R-:W-:Y:S02]  /*03a0*/  IMAD R5, R2, R7, RZ ;  /* 0x0000000702057224 */ /* 0x000fe400078e02ff */
[----:B------:R-:W-:Y:S02]  /*03b0*/  IMAD.MOV.U32 R2, RZ, RZ, RZ ;  /* 0x000000ffff027224 */ /* 0x000fe400078e00ff */
[----:B------:R-:W-:Y:S02]  /*03c0*/  IMAD.MOV R0, RZ, RZ, -R10 ;  /* 0x000000ffff007224 */ /* 0x000fe400078e0a0a */
[----:B------:R-:W-:-:S06]  /*03d0*/  IMAD.HI.U32 R2, R3, R5, R2 ;  /* 0x0000000503027227 */ /* 0x000fcc00078e0002 */
[----:B------:R-:W-:-:S04]  /*03e0*/  IMAD.HI.U32 R3, R2, R4, RZ ;  /* 0x0000000402037227 */ /* 0x000fc800078e00ff */
[----:B------:R-:W-:Y:S02]  /*03f0*/  IMAD R2, R3, R0, R4 ;  /* 0x0000000003027224 */ /* 0x000fe400078e0204 */
[----:B------:R-:W0:Y:S03]  /*0400*/  S2R R0, SR_CgaCtaId ;  /* 0x0000000000007919 */ /* 0x000e260000008800 */
[----:B------:R-:W-:-:S13]  /*0410*/  ISETP.GT.U32.AND P1, PT, R7, R2, PT ;  /* 0x000000020700720c */ /* 0x000fda0003f24070 */
[----:B------:R-:W-:Y:S02]  /*0420*/  @!P1 IMAD.IADD R2, R2, 0x1, -R7 ;  /* 0x0000000102029824 */ /* 0x000fe400078e0a07 */
[----:B------:R-:W-:Y:S01]  /*0430*/  @!P1 VIADD R3, R3, 0x1 ;  /* 0x0000000103039836 */ /* 0x000fe20000000000 */
[----:B------:R-:W-:Y:S02]  /*0440*/  ISETP.NE.AND P1, PT, R8, RZ, PT ;  /* 0x000000ff0800720c */ /* 0x000fe40003f25270 */
[----:B------:R-:W-:Y:S02]  /*0450*/  ISETP.GE.U32.AND P0, PT, R2, R7, PT ;  /* 0x000000070200720c */ /* 0x000fe40003f06070 */
[----:B------:R-:W-:-:S04]  /*0460*/  LOP3.LUT R2, R9, R8, RZ, 0x3c, !PT ;  /* 0x0000000809027212 */ /* 0x000fc800078e3cff */
[----:B------:R-:W-:Y:S02]  /*0470*/  ISETP.GE.AND P2, PT, R2, RZ, PT ;  /* 0x000000ff0200720c */ /* 0x000fe40003f46270 */
[----:B------:R-:W1:Y:S01]  /*0480*/  S2R R2, SR_TID.X ;  /* 0x0000000000027919 */ /* 0x000e620000002100 */
[C---:B0-----:R-:W-:Y:S01]  /*0490*/  R2UR UR4, R0.reuse ;  /* 0x00000000000472ca */ /* 0x041fe200000e0000 */
[----:B------:R-:W-:-:S03]  /*04a0*/  IMAD.SHL.U32 R4, R0, 0x40, RZ ;  /* 0x0000004000047824 */ /* 0x000fc600078e00ff */
[----:B------:R-:W-:Y:S01]  /*04b0*/  @P0 VIADD R3, R3, 0x1 ;  /* 0x0000000103030836 */ /* 0x000fe20000000000 */
[----:B------:R-:W-:Y:S02]  /*04c0*/  ISETP.GT.AND P0, PT, R23, 0x3f, PT ;  /* 0x0000003f1700780c */ /* 0x000fe40003f04270 */
[----:B------:R-:W-:Y:S01]  /*04d0*/  LOP3.LUT R10, R4, 0x40, RZ, 0xc0, !PT ;  /* 0x00000040040a7812 */ /* 0x000fe200078ec0ff */
[----:B------:R-:W-:Y:S01]  /*04e0*/  IMAD.MOV.U32 R5, RZ, RZ, R3 ;  /* 0x000000ffff057224 */ /* 0x000fe200078e0003 */
[----:B------:R-:W-:-:S03]  /*04f0*/  MOV R3, 0x400 ;  /* 0x0000040000037802 */ /* 0x000fc60000000f00 */
[----:B------:R-:W-:Y:S01]  /*0500*/  @!P2 IMAD.MOV R5, RZ, RZ, -R5 ;  /* 0x000000ffff05a224 */ /* 0x000fe200078e0a05 */
[----:B------:R-:W-:Y:S02]  /*0510*/  @!P1 LOP3.LUT R5, RZ, R8, RZ, 0x33, !PT ;  /* 0x00000008ff059212 */ /* 0x000fe400078e33ff */
[----:B------:R-:W-:-:S03]  /*0520*/  R2UR UR12, R3 ;  /* 0x00000000030c72ca */ /* 0x000fc600000e0000 */
[----:B------:R-:W-:Y:S02]  /*0530*/  IMAD.MOV R3, RZ, RZ, -R5 ;  /* 0x000000ffff037224 */ /* 0x000fe400078e0a05 */
[----:B------:R-:W-:Y:S02]  /*0540*/  IMAD.SHL.U32 R5, R5, 0x80, RZ ;  /* 0x0000008005057824 */ /* 0x000fe400078e00ff */
[----:B------:R-:W-:-:S04]  /*0550*/  IMAD R3, R8, R3, R9 ;  /* 0x0000000308037224 */ /* 0x000fc800078e0209 */
[----:B------:R-:W-:Y:S02]  /*0560*/  IMAD.IADD R6, R6, 0x1, R3 ;  /* 0x0000000106067824 */ /* 0x000fe400078e0203 */
[----:B------:R-:W-:Y:S01]  /*0570*/  ULEA UR12, UR4, UR12, 0x18 ;  /* 0x0000000c040c7291 */ /* 0x000fe2000f8ec03f */
[----:B-1----:R-:W-:-:S05]  /*0580*/  LOP3.LUT R3, R2, 0x7f, RZ, 0xc0, !PT ;  /* 0x0000007f02037812 */ /* 0x002fca00078ec0ff */
[----:B------:R-:W-:Y:S01]  /*0590*/  IMAD R6, R6, 0x80, R3 ;  /* 0x0000008006067824 */ /* 0x000fe200078e0203 */
[----:B------:R-:W-:Y:S06]  /*05a0*/  @P0 BRA `(.L_x_0) ;  /* 0x0000000000880947 */ /* 0x000fec0003800000 */
[----:B------:R-:W-:Y:S01]  /*05b0*/  IMAD.SHL.U32 R7, R2, 0x8, RZ ;  /* 0x0000000802077824 */ /* 0x000fe200078e00ff */
[----:B------:R-:W-:Y:S02]  /*05c0*/  CS2R R56, SRZ ;  /* 0x0000000000387805 */ /* 0x000fe4000001ff00 */
[----:B------:R-:W-:Y:S02]  /*05d0*/  CS2R R58, SRZ ;  /* 0x00000000003a7805 */ /* 0x000fe4000001ff00 */
[----:B------:R-:W-:Y:S02]  /*05e0*/  CS2R R60, SRZ ;  /* 0x00000000003c7805 */ /* 0x000fe4000001ff00 */
[----:B------:R-:W-:Y:S02]  /*05f0*/  CS2R R62, SRZ ;  /* 0x00000000003e7805 */ /* 0x000fe4000001ff00 */
[----:B------:R-:W-:Y:S02]  /*0600*/  CS2R R64, SRZ ;  /* 0x0000000000407805 */ /* 0x000fe4000001ff00 */
[----:B------:R-:W-:-:S02]  /*0610*/  CS2R R66, SRZ ;  /* 0x0000000000427805 */ /* 0x000fc4000001ff00 */
        /* <DEDUP_REMOVED lines=25> */
[----:B------:R-:W-:Y:S01]  /*07b0*/  CS2R R54, SRZ ;  /* 0x0000000000367805 */ /* 0x000fe2000001ff00 */
[----:B------:R-:W-:Y:S06]  /*07c0*/  BRA `(.L_x_1) ;  /* 0x0000005400cc7947 */ /* 0x000fec0003800000 */
.L_x_0:
[----:B------:R-:W-:Y:S01]  /*07d0*/  IABS R14, R62 ;  /* 0x0000003e000e7213 */ /* 0x000fe20000000000 */
[----:B------:R-:W-:Y:S01]  /*07e0*/  ULDC UR4, c[0x0][0x234] ;  /* 0x00008d0000047ab9 */ /* 0x000fe20000000800 */
[----:B------:R-:W-:Y:S01]  /*07f0*/  IABS R4, R63 ;  /* 0x0000003f00047213 */ /* 0x000fe20000000000 */
[----:B------:R-:W-:Y:S01]  /*0800*/  ULDC.64 UR16, c[0x0][0x210] ;  /* 0x0000840000107ab9 */ /* 0x000fe20000000a00 */
[----:B------:R-:W0:Y:S01]  /*0810*/  I2F.RP R7, R14 ;  /* 0x0000000e00077306 */ /* 0x000e220000209400 */
[----:B------:R-:W-:Y:S01]  /*0820*/  ISETP.GE.AND P3, PT, R6, RZ, PT ;  /* 0x000000ff0600720c */ /* 0x000fe20003f66270 */
[----:B------:R-:W-:Y:S01]  /*0830*/  ULDC UR7, c[0x0][0x23c] ;  /* 0x00008f0000077ab9 */ /* 0x000fe20000000800 */
[----:B------:R-:W-:Y:S02]  /*0840*/  ISETP.NE.AND P2, PT, R62, RZ, PT ;  /* 0x000000ff3e00720c */ /* 0x000fe40003f45270 */
[----:B------:R-:W-:Y:S02]  /*0850*/  CS2R R82, SRZ ;  /* 0x0000000000527805 */ /* 0x000fe4000001ff00 */
[----:B------:R-:W-:-:S02]  /*0860*/  CS2R R84, SRZ ;  /* 0x0000000000547805 */ /* 0x000fc4000001ff00 */
[----:B------:R-:W-:Y:S01]  /*0870*/  CS2R R86, SRZ ;  /* 0x0000000000567805 */ /* 0x000fe2000001ff00 */
[----:B------:R-:W-:Y:S01]  /*0880*/  UMOV UR5, 0x7fffffdf ;  /* 0x7fffffdf00057882 */ /* 0x000fe20000000000 */
[----:B------:R-:W1:Y:S01]  /*0890*/  I2F.RP R12, R4 ;  /* 0x00000004000c7306 */ /* 0x000e620000209400 */
[----:B------:R-:W-:Y:S01]  /*08a0*/  USHF.L.U32 UR13, UR7, 0x6, URZ ;  /* 0x00000006070d7899 */ /* 0x000fe2000800063f */
[----:B------:R-:W-:-:S06]  /*08b0*/  ULDC UR24, c[0x0][0x238] ;  /* 0x00008e0000187ab9 */ /* 0x000fcc0000000800 */
[----:B0-----:R-:W0:Y:S08]  /*08c0*/  MUFU.RCP R7, R7 ;  /* 0x0000000700077308 */ /* 0x001e300000001000 */
[----:B-1----:R-:W1:Y:S01]  /*08d0*/  MUFU.RCP R12, R12 ;  /* 0x0000000c000c7308 */ /* 0x002e620000001000 */
[----:B0-----:R-:W-:Y:S01]  /*08e0*/  VIADD R8, R7, 0xffffffe ;  /* 0x0ffffffe07087836 */ /* 0x001fe20000000000 */
[----:B------:R-:W-:-:S06]  /*08f0*/  IABS R7, R6 ;  /* 0x0000000600077213 */ /* 0x000fcc0000000000 */
[----:B------:R0:W2:Y:S01]  /*0900*/  F2I.FTZ.U32.TRUNC.NTZ R9, R8 ;  /* 0x0000000800097305 */ /* 0x0000a2000021f000 */
[----:B-1----:R-:W-:Y:S02]  /*0910*/  VIADD R11, R12, 0xffffffe ;  /* 0x0ffffffe0c0b7836 */ /* 0x002fe40000000000 */
[----:B0-----:R-:W-:-:S05]  /*0920*/  IMAD.MOV.U32 R8, RZ, RZ, RZ ;  /* 0x000000ffff087224 */ /* 0x001fca00078e00ff */
[----:B------:R-:W0:Y:S01]  /*0930*/  F2I.FTZ.U32.TRUNC.NTZ R11, R11 ;  /* 0x0000000b000b7305 */ /* 0x000e22000021f000 */
[----:B--2---:R-:W-:-:S04]  /*0940*/  IMAD.MOV R13, RZ, RZ, -R9 ;  /* 0x000000ffff0d7224 */ /* 0x004fc800078e0a09 */
[----:B------:R-:W-:-:S04]  /*0950*/  IMAD R13, R13, R14, RZ ;  /* 0x0000000e0d0d7224 */ /* 0x000fc800078e02ff */
[----:B------:R-:W-:Y:S01]  /*0960*/  IMAD.HI.U32 R9, R9, R13, R8 ;  /* 0x0000000d09097227 */ /* 0x000fe200078e0008 */
[----:B------:R-:W-:-:S03]  /*0970*/  SHF.R.U32.HI R8, RZ, 0x6, R2 ;  /* 0x00000006ff087819 */ /* 0x000fc60000011602 */
[----:B0-----:R-:W-:Y:S01]  /*0980*/  IMAD.MOV R12, RZ, RZ, -R11 ;  /* 0x000000ffff0c7224 */ /* 0x001fe200078e0a0b */
[----:B------:R-:W-:Y:S01]  /*0990*/  SGXT.U32 R8, R8, 0x1 ;  /* 0x000000010808781a */ /* 0x000fe20000000000 */
[----:B------:R-:W-:-:S03]  /*09a0*/  IMAD.HI.U32 R9, R9, R7, RZ ;  /* 0x0000000709097227 */ /* 0x000fc600078e00ff */
[----:B------:R-:W-:Y:S01]  /*09b0*/  LOP3.LUT R18, R5, R8, R10, 0xfe, !PT ;  /* 0x0000000805127212 */ /* 0x000fe200078efe0a */
[----:B------:R-:W-:Y:S02]  /*09c0*/  IMAD.MOV R9, RZ, RZ, -R9 ;  /* 0x000000ffff097224 */ /* 0x000fe400078e0a09 */
[----:B------:R-:W-:Y:S01]  /*09d0*/  IMAD.MOV.U32 R10, RZ, RZ, RZ ;  /* 0x000000ffff0a7224 */ /* 0x000fe200078e00ff */
[----:B------:R-:W-:Y:S01]  /*09e0*/  LOP3.LUT R16, R18, 0x3e, RZ, 0xfc, !PT ;  /* 0x0000003e12107812 */ /* 0x000fe200078efcff */
[----:B------:R-:W-:Y:S01]  /*09f0*/  IMAD R7, R14, R9, R7 ;  /* 0x000000090e077224 */ /* 0x000fe200078e0207 */
[----:B------:R-:W-:Y:S01]  /*0a00*/  LOP3.LUT R20, R18, 0x3c, RZ, 0xfc, !PT ;  /* 0x0000003c12147812 */ /* 0x000fe200078efcff */
[----:B------:R-:W-:Y:S01]  /*0a10*/  IMAD.MOV.U32 R9, RZ, RZ, R12 ;  /* 0x000000ffff097224 */ /* 0x000fe200078e000c */
[----:B------:R-:W-:Y:S02]  /*0a20*/  IABS R8, R16 ;  /* 0x0000001000087213 */ /* 0x000fe40000000000 */
[----:B------:R-:W-:Y:S01]  /*0a30*/  ISETP.GT.U32.AND P0, PT, R14, R7, PT ;  /* 0x000000070e00720c */ /* 0x000fe20003f04070 */
[----:B------:R-:W-:Y:S01]  /*0a40*/  IMAD R9, R9, R4, RZ ;  /* 0x0000000409097224 */ /* 0x000fe200078e02ff */
[----:B------:R-:W-:-:S02]  /*0a50*/  IABS R13, R20 ;  /* 0x00000014000d7213 */ /* 0x000fc40000000000 */
[C---:B------:R-:W-:Y:S01]  /*0a60*/  LOP3.LUT R21, R18.reuse, 0x3a, RZ, 0xfc, !PT ;  /* 0x0000003a12157812 */ /* 0x040fe200078efcff */
[----:B------:R-:W-:Y:S01]  /*0a70*/  IMAD.HI.U32 R10, R11, R9, R10 ;  /* 0x000000090b0a7227 */ /* 0x000fe200078e000a */
[----:B------:R-:W-:Y:S02]  /*0a80*/  LOP3.LUT R22, R18, 0x38, RZ, 0xfc, !PT ;  /* 0x0000003812167812 */ /* 0x000fe400078efcff */
[----:B------:R-:W-:Y:S01]  /*0a90*/  IABS R15, R21 ;  /* 0x00000015000f7213 */ /* 0x000fe20000000000 */
[----:B------:R-:W-:Y:S01]  /*0aa0*/  IMAD.MOV.U32 R11, RZ, RZ, R8 ;  /* 0x000000ffff0b7224 */ /* 0x000fe200078e0008 */
[----:B------:R-:W-:Y:S02]  /*0ab0*/  SHF.R.S32.HI R8, RZ, 0x1f, R23 ;  /* 0x0000001fff087819 */ /* 0x000fe40000011417 */
[----:B------:R-:W-:Y:S01]  /*0ac0*/  IABS R19, R22 ;  /* 0x0000001600137213 */ /* 0x000fe20000000000 */
[----:B------:R-:W-:Y:S01]  /*0ad0*/  IMAD.HI.U32 R9, R10, R11, RZ ;  /* 0x0000000b0a097227 */ /* 0x000fe200078e00ff */
[----:B------:R-:W-:-:S02]  /*0ae0*/  LEA.HI R23, R8, R23, RZ, 0x6 ;  /* 0x0000001708177211 */ /* 0x000fc400078f30ff */
[----:B------:R-:W-:Y:S01]  /*0af0*/  ISETP.GE.AND P4, PT, R16, RZ, PT ;  /* 0x000000ff1000720c */ /* 0x000fe20003f86270 */
[----:B------:R-:W-:Y:S01]  /*0b00*/  @!P0 IMAD.IADD R7, R7, 0x1, -R14 ;  /* 0x0000000107078824 */ /* 0x000fe200078e0a0e */
[C---:B------:R-:W-:Y:S01]  /*0b10*/  LOP3.LUT R16, R18.reuse, 0x32, RZ, 0xfc, !PT ;  /* 0x0000003212107812 */ /* 0x040fe200078efcff */
[----:B------:R-:W-:Y:S01]  /*0b20*/  IMAD.MOV R9, RZ, RZ, -R9 ;  /* 0x000000ffff097224 */ /* 0x000fe200078e0a09 */
[----:B------:R-:W-:Y:S01]  /*0b30*/  LOP3.LUT R24, R18, 0x1e, RZ, 0xfc, !PT ;  /* 0x0000001e12187812 */ /* 0x000fe200078efcff */
[----:B------:R-:W-:Y:S01]  /*0b40*/  IMAD.HI.U32 R8, R10, R13, RZ ;  /* 0x0000000d0a087227 */ /* 0x000fe200078e00ff */
[----:B------:R-:W-:Y:S02]  /*0b50*/  ISETP.GT.U32.AND P0, PT, R14, R7, PT ;  /* 0x000000070e00720c */ /* 0x000fe40003f04070 */
[----:B------:R-:W-:Y:S01]  /*0b60*/  IABS R29, R16 ;  /* 0x00000010001d7213 */ /* 0x000fe20000000000 */
[----:B------:R-:W-:Y:S01]  /*0b70*/  IMAD R9, R4, R9, R11 ;  /* 0x0000000904097224 */ /* 0x000fe200078e020b */
[----:B------:R-:W-:Y:S01]  /*0b80*/  IABS R49, R24 ;  /* 0x0000001800317213 */ /* 0x000fe20000000000 */
[----:B------:R-:W-:Y:S01]  /*0b90*/  IMAD.MOV R12, RZ, RZ, -R8 ;  /* 0x000000ffff0c7224 */ /* 0x000fe200078e0a08 */
[----:B------:R-:W-:Y:S01]  /*0ba0*/  LOP3.LUT R26, R18, 0x16, RZ, 0xfc, !PT ;  /* 0x00000016121a7812 */ /* 0x000fe200078efcff */
[----:B------:R-:W-:Y:S01]  /*0bb0*/  IMAD.HI.U32 R11, R10, R15, RZ ;  /* 0x0000000f0a0b7227 */ /* 0x000fe200078e00ff */
[----:B------:R-:W-:-:S02]  /*0bc0*/  ISETP.GT.U32.AND P5, PT, R4, R9, PT ;  /* 0x000000090400720c */ /* 0x000fc40003fa4070 */
[----:B------:R-:W-:Y:S01]  /*0bd0*/  IABS R57, R26 ;  /* 0x0000001a00397213 */ /* 0x000fe20000000000 */
[----:B------:R-:W-:Y:S01]  /*0be0*/  IMAD.HI.U32 R8, R10, R19, RZ ;  /* 0x000000130a087227 */ /* 0x000fe200078e00ff */
[----:B------:R-:W-:Y:S02]  /*0bf0*/  IABS R81, R18 ;  /* 0x0000001200517213 */ /* 0x000fe40000000000 */
[----:B------:R-:W-:Y:S01]  /*0c00*/  SHF.R.S32.HI R23, RZ, 0x6, R23 ;  /* 0x00000006ff177819 */ /* 0x000fe20000011417 */
[----:B------:R-:W-:Y:S02]  /*0c10*/  IMAD.MOV R11, RZ, RZ, -R11 ;  /* 0x000000ffff0b7224 */ /* 0x000fe400078e0a0b */
[----:B------:R-:W-:Y:S01]  /*0c20*/  IMAD R13, R4, R12, R13 ;  /* 0x0000000c040d7224 */ /* 0x000fe200078e020d */
[----:B------:R-:W-:Y:S01]  /*0c30*/  LOP3.LUT R12, R18, 0x36, RZ, 0xfc, !PT ;  /* 0x00000036120c7812 */ /* 0x000fe200078efcff */
[----:B------:R-:W-:Y:S02]  /*0c40*/  IMAD.MOV R8, RZ, RZ, -R8 ;  /* 0x000000ffff087224 */ /* 0x000fe400078e0a08 */
[----:B------:R-:W-:Y:S01]  /*0c50*/  @!P0 IMAD.IADD R7, R7, 0x1, -R14 ;  /* 0x0000000107078824 */ /* 0x000fe200078e0a0e */
[C---:B------:R-:W-:Y:S01]  /*0c60*/  ISETP.GT.U32.AND P1, PT, R4.reuse, R13, PT ;  /* 0x0000000d0400720c */ /* 0x040fe20003f24070 */
[C---:B------:R-:W-:Y:S01]  /*0c70*/  IMAD R15, R4.reuse, R11, R15 ;  /* 0x0000000b040f7224 */ /* 0x040fe200078e020f */
[----:B------:R-:W-:Y:S01]  /*0c80*/  IABS R25, R12 ;  /* 0x0000000c00197213 */ /* 0x000fe20000000000 */
[----:B------:R-:W-:Y:S01]  /*0c90*/  IMAD R19, R4, R8, R19 ;  /* 0x0000000804137224 */ /* 0x000fe200078e0213 */
[----:B------:R-:W-:Y:S01]  /*0ca0*/  LOP3.LUT R14, R18, 0x34, RZ, 0xfc, !PT ;  /* 0x00000034120e7812 */ /* 0x000fe200078efcff */
[----:B------:R-:W-:Y:S01]  /*0cb0*/  @!P3 IMAD.MOV R7, RZ, RZ, -R7 ;  /* 0x000000ffff07b224 */ /* 0x000fe200078e0a07 */
[----:B------:R-:W-:Y:S01]  /*0cc0*/  @!P2 LOP3.LUT R7, RZ, R62, RZ, 0x33, !PT ;  /* 0x0000003eff07a212 */ /* 0x000fe200078e33ff */
[----:B------:R-:W-:Y:S01]  /*0cd0*/  @!P5 IMAD.IADD R9, R9, 0x1, -R4 ;  /* 0x000000010909d824 */ /* 0x000fe200078e0a04 */
[----:B------:R-:W-:Y:S01]  /*0ce0*/  ISETP.GT.U32.AND P6, PT, R4, R15, PT ;  /* 0x0000000f0400720c */ /* 0x000fe20003fc4070 */
[----:B------:R-:W-:Y:S01]  /*0cf0*/  IMAD.HI.U32 R8, R10, R25, RZ ;  /* 0x000000190a087227 */ /* 0x000fe200078e00ff */
[----:B------:R-:W-:-:S02]  /*0d00*/  ISETP.GT.U32.AND P2, PT, R4, R19, PT ;  /* 0x000000130400720c */ /* 0x000fc40003f44070 */
[----:B------:R-:W-:Y:S01]  /*0d10*/  ISETP.GT.U32.AND P5, PT, R4, R9, PT ;  /* 0x000000090400720c */ /* 0x000fe20003fa4070 */
[----:B------:R-:W-:Y:S01]  /*0d20*/  @!P1 IMAD.IADD R13, R13, 0x1, -R4 ;  /* 0x000000010d0d9824 */ /* 0x000fe200078e0a04 */
[----:B------:R-:W-:Y:S01]  /*0d30*/  IABS R27, R14 ;  /* 0x0000000e001b7213 */ /* 0x000fe20000000000 */
[----:B------:R-:W-:Y:S01]  /*0d40*/  IMAD.MOV R11, RZ, RZ, -R8 ;  /* 0x000000ffff0b7224 */ /* 0x000fe200078e0a08 */
[----:B------:R-:W-:Y:S01]  /*0d50*/  ISETP.GE.AND P0, PT, R20, RZ, PT ;  /* 0x000000ff1400720c */ /* 0x000fe20003f06270 */
[----:B------:R-:W-:Y:S01]  /*0d60*/  IMAD R7, R7, UR4, RZ ;  /* 0x0000000407077c24 */ /* 0x000fe2000f8e02ff */
[----:B------:R-:W-:Y:S01]  /*0d70*/  LOP3.LUT R20, R18, 0x30, RZ, 0xfc, !PT ;  /* 0x0000003012147812 */ /* 0x000fe200078efcff */
[----:B------:R-:W-:Y:S01]  /*0d80*/  IMAD.HI.U32 R8, R10, R27, RZ ;  /* 0x0000001b0a087227 */ /* 0x000fe200078e00ff */
[----:B------:R-:W-:Y:S01]  /*0d90*/  ISETP.GE.AND P3, PT, R21, RZ, PT ;  /* 0x000000ff1500720c */ /* 0x000fe20003f66270 */
[----:B------:R-:W-:Y:S01]  /*0da0*/  ULDC UR4, c[0x0][0x240] ;  /* 0x0000900000047ab9 */ /* 0x000fe20000000800 */
[----:B------:R-:W-:Y:S01]  /*0db0*/  IABS R31, R20 ;  /* 0x00000014001f7213 */ /* 0x000fe20000000000 */
[--C-:B------:R-:W-:Y:S01]  /*0dc0*/  @!P6 IMAD.IADD R15, R15, 0x1, -R4.reuse ;  /* 0x000000010f0fe824 */ /* 0x100fe200078e0a04 */
[----:B------:R-:W-:Y:S01]  /*0dd0*/  ISETP.GT.U32.AND P6, PT, R4, R13, PT ;  /* 0x0000000d0400720c */ /* 0x000fe20003fc4070 */
[--C-:B------:R-:W-:Y:S01]  /*0de0*/  @!P2 IMAD.IADD R19, R19, 0x1, -R4.reuse ;  /* 0x000000011313a824 */ /* 0x100fe200078e0a04 */
[----:B------:R-:W-:Y:S01]  /*0df0*/  ISETP.GE.AND P1, PT, R22, RZ, PT ;  /* 0x000000ff1600720c */ /* 0x000fe20003f26270 */
[----:B------:R-:W-:Y:S01]  /*0e00*/  @!P5 IMAD.IADD R9, R9, 0x1, -R4 ;  /* 0x000000010909d824 */ /* 0x000fe200078e0a04 */
[C---:B------:R-:W-:Y:S01]  /*0e10*/  ISETP.GT.U32.AND P2, PT, R4.reuse, R15, PT ;  /* 0x0000000f0400720c */ /* 0x040fe20003f44070 */
[C---:B------:R-:W-:Y:S01]  /*0e20*/  IMAD R25, R4.reuse, R11, R25 ;  /* 0x0000000b04197224 */ /* 0x040fe200078e0219 */
[----:B------:R-:W-:Y:S01]  /*0e30*/  ISETP.GT.U32.AND P5, PT, R4, R19, PT ;  /* 0x000000130400720c */ /* 0x000fe20003fa4070 */
[----:B------:R-:W-:Y:S01]  /*0e40*/  IMAD.MOV R8, RZ, RZ, -R8 ;  /* 0x000000ffff087224 */ /* 0x000fe200078e0a08 */
[----:B------:R-:W-:Y:S01]  /*0e50*/  LOP3.LUT R22, R18, 0x20, RZ, 0xfc, !PT ;  /* 0x0000002012167812 */ /* 0x000fe200078efcff */
[----:B------:R-:W-:-:S03]  /*0e60*/  IMAD.HI.U32 R11, R10, R31, RZ ;  /* 0x0000001f0a0b7227 */ /* 0x000fc600078e00ff */
[----:B------:R-:W-:Y:S01]  /*0e70*/  IABS R47, R22 ;  /* 0x00000016002f7213 */ /* 0x000fe20000000000 */
[--C-:B------:R-:W-:Y:S01]  /*0e80*/  @!P6 IMAD.IADD R13, R13, 0x1, -R4.reuse ;  /* 0x000000010d0de824 */ /* 0x100fe200078e0a04 */
[C---:B------:R-:W-:Y:S01]  /*0e90*/  ISETP.GT.U32.AND P6, PT, R4.reuse, R25, PT ;  /* 0x000000190400720c */ /* 0x040fe20003fc4070 */
[----:B------:R-:W-:Y:S02]  /*0ea0*/  IMAD R27, R4, R8, R27 ;  /* 0x00000008041b7224 */ /* 0x000fe400078e021b */
[--C-:B------:R-:W-:Y:S01]  /*0eb0*/  @!P2 IMAD.IADD R15, R15, 0x1, -R4.reuse ;  /* 0x000000010f0fa824 */ /* 0x100fe200078e0a04 */
[----:B------:R-:W-:Y:S01]  /*0ec0*/  ISETP.GE.AND P2, PT, R12, RZ, PT ;  /* 0x000000ff0c00720c */ /* 0x000fe20003f46270 */
[----:B------:R-:W-:Y:S01]  /*0ed0*/  @!P5 IMAD.IADD R19, R19, 0x1, -R4 ;  /* 0x000000011313d824 */ /* 0x000fe200078e0a04 */
[----:B------:R-:W-:Y:S01]  /*0ee0*/  ISETP.GT.U32.AND P5, PT, R4, R27, PT ;  /* 0x0000001b0400720c */ /* 0x000fe20003fa4070 */
[----:B------:R-:W-:Y:S01]  /*0ef0*/  IMAD.HI.U32 R8, R10, R29, RZ ;  /* 0x0000001d0a087227 */ /* 0x000fe200078e00ff */
[----:B------:R-:W-:-:S03]  /*0f00*/  LOP3.LUT R12, R18, 0x2e, RZ, 0xfc, !PT ;  /* 0x0000002e120c7812 */ /* 0x000fc600078efcff */
[----:B------:R-:W-:Y:S01]  /*0f10*/  IMAD.MOV R11, RZ, RZ, -R11 ;  /* 0x000000ffff0b7224 */ /* 0x000fe200078e0a0b */
[----:B------:R-:W-:Y:S01]  /*0f20*/  IABS R33, R12 ;  /* 0x0000000c00217213 */ /* 0x000fe20000000000 */
[----:B------:R-:W-:Y:S01]  /*0f30*/  @!P6 IMAD.IADD R25, R25, 0x1, -R4 ;  /* 0x000000011919e824 */ /* 0x000fe200078e0a04 */
[----:B------:R-:W-:Y:S01]  /*0f40*/  ISETP.GE.AND P6, PT, R14, RZ, PT ;  /* 0x000000ff0e00720c */ /* 0x000fe20003fc6270 */
[----:B------:R-:W-:Y:S01]  /*0f50*/  IMAD.MOV R8, RZ, RZ, -R8 ;  /* 0x000000ffff087224 */ /* 0x000fe200078e0a08 */
[----:B------:R-:W-:Y:S01]  /*0f60*/  LOP3.LUT R14, R18, 0x2c, RZ, 0xfc, !PT ;  /* 0x0000002c120e7812 */ /* 0x000fe200078efcff */
[C---:B------:R-:W-:Y:S02]  /*0f70*/  IMAD R31, R4.reuse, R11, R31 ;  /* 0x0000000b041f7224 */ /* 0x040fe400078e021f */
[----:B------:R-:W-:Y:S01]  /*0f80*/  @!P5 IMAD.IADD R27, R27, 0x1, -R4 ;  /* 0x000000011b1bd824 */ /* 0x000fe200078e0a04 */
[C---:B------:R-:W-:Y:S01]  /*0f90*/  ISETP.GT.U32.AND P5, PT, R4.reuse, R25, PT ;  /* 0x000000190400720c */ /* 0x040fe20003fa4070 */
[----:B------:R-:W-:Y:S01]  /*0fa0*/  @!P0 IMAD.MOV R13, RZ, RZ, -R13 ;  /* 0x000000ffff0d8224 */ /* 0x000fe200078e0a0d */
[----:B------:R-:W-:Y:S01]  /*0fb0*/  IABS R35, R14 ;  /* 0x0000000e00237213 */ /* 0x000fe20000000000 */
[C---:B------:R-:W-:Y:S01]  /*0fc0*/  IMAD R29, R4.reuse, R8, R29 ;  /* 0x00000008041d7224 */ /* 0x040fe200078e021d */
[----:B------:R-:W-:Y:S01]  /*0fd0*/  ISETP.GT.U32.AND P0, PT, R4, R27, PT ;  /* 0x0000001b0400720c */ /* 0x000fe20003f04070 */
[----:B------:R-:W-:-:S04]  /*0fe0*/  IMAD.HI.U32 R8, R10, R33, RZ ;  /* 0x000000210a087227 */ /* 0x000fc800078e00ff */
[----:B------:R-:W-:Y:S02]  /*0ff0*/  IMAD.MOV.U32 R11, RZ, RZ, R9 ;  /* 0x000000ffff0b7224 */ /* 0x000fe400078e0009 */
[----:B------:R-:W-:Y:S01]  /*1000*/  @!P3 IMAD.MOV R15, RZ, RZ, -R15 ;  /* 0x000000ffff0fb224 */ /* 0x000fe200078e0a0f */
[----:B------:R-:W-:Y:S01]  /*1010*/  ISETP.GT.U32.AND P3, PT, R4, R31, PT ;  /* 0x0000001f0400720c */ /* 0x000fe20003f64070 */
[----:B------:R-:W-:-:S04]  /*1020*/  IMAD.HI.U32 R9, R10, R35, RZ ;  /* 0x000000230a097227 */ /* 0x000fc800078e00ff */
[----:B------:R-:W-:Y:S02]  /*1030*/  IMAD.MOV R8, RZ, RZ, -R8 ;  /* 0x000000ffff087224 */ /* 0x000fe400078e0a08 */
[----:B------:R-:W-:Y:S02]  /*1040*/  IMAD.MOV.U32 R21, RZ, RZ, R19 ;  /* 0x000000ffff157224 */ /* 0x000fe400078e0013 */
[----:B------:R-:W-:Y:S02]  /*1050*/  IMAD.MOV R19, RZ, RZ, -R9 ;  /* 0x000000ffff137224 */ /* 0x000fe400078e0a09 */
[--C-:B------:R-:W-:Y:S01]  /*1060*/  @!P5 IMAD.IADD R25, R25, 0x1, -R4.reuse ;  /* 0x000000011919d824 */ /* 0x100fe200078e0a04 */
[----:B------:R-:W-:Y:S01]  /*1070*/  ISETP.GE.AND P5, PT, R20, RZ, PT ;  /* 0x000000ff1400720c */ /* 0x000fe20003fa6270 */
[----:B------:R-:W-:Y:S01]  /*1080*/  IMAD R9, R4, R8, R33 ;  /* 0x0000000804097224 */ /* 0x000fe200078e0221 */
[----:B------:R-:W-:Y:S01]  /*1090*/  LOP3.LUT R20, R18, 0x22, RZ, 0xfc, !PT ;  /* 0x0000002212147812 */ /* 0x000fe200078efcff */
[----:B------:R-:W-:Y:S01]  /*10a0*/  @!P4 IMAD.MOV R11, RZ, RZ, -R11 ;  /* 0x000000ffff0bc224 */ /* 0x000fe200078e0a0b */
[----:B------:R-:W-:Y:S01]  /*10b0*/  ISETP.GT.U32.AND P4, PT, R4, R29, PT ;  /* 0x0000001d0400720c */ /* 0x000fe20003f84070 */
[--C-:B------:R-:W-:Y:S01]  /*10c0*/  @!P0 IMAD.IADD R27, R27, 0x1, -R4.reuse ;  /* 0x000000011b1b8824 */ /* 0x100fe200078e0a04 */
[----:B------:R-:W-:Y:S01]  /*10d0*/  ISETP.GE.AND P0, PT, R12, RZ, PT ;  /* 0x000000ff0c00720c */ /* 0x000fe20003f06270 */
[----:B------:R-:W-:Y:S01]  /*10e0*/  IMAD R19, R4, R19, R35 ;  /* 0x0000001304137224 */ /* 0x000fe200078e0223 */
[----:B------:R-:W-:Y:S01]  /*10f0*/  LOP3.LUT R12, R18, 0x2a, RZ, 0xfc, !PT ;  /* 0x0000002a120c7812 */ /* 0x000fe200078efcff */
[----:B------:R-:W-:Y:S01]  /*1100*/  @!P2 IMAD.MOV R25, RZ, RZ, -R25 ;  /* 0x000000ffff19a224 */ /* 0x000fe200078e0a19 */
[C---:B------:R-:W-:Y:S01]  /*1110*/  ISETP.GT.U32.AND P2, PT, R4.reuse, R9, PT ;  /* 0x000000090400720c */ /* 0x040fe20003f44070 */
[--C-:B------:R-:W-:Y:S01]  /*1120*/  @!P3 IMAD.IADD R31, R31, 0x1, -R4.reuse ;  /* 0x000000011f1fb824 */ /* 0x100fe200078e0a04 */
[----:B------:R-:W-:Y:S01]  /*1130*/  IABS R37, R12 ;  /* 0x0000000c00257213 */ /* 0x000fe20000000000 */
[----:B------:R-:W-:Y:S01]  /*1140*/  @!P6 IMAD.MOV R27, RZ, RZ, -R27 ;  /* 0x000000ffff1be224 */ /* 0x000fe200078e0a1b */
[C---:B------:R-:W-:Y:S01]  /*1150*/  ISETP.GT.U32.AND P6, PT, R4.reuse, R19, PT ;  /* 0x000000130400720c */ /* 0x040fe20003fc4070 */
[----:B------:R-:W-:Y:S01]  /*1160*/  @!P1 IMAD.MOV R21, RZ, RZ, -R21 ;  /* 0x000000ffff159224 */ /* 0x000fe200078e0a15 */
[----:B------:R-:W-:Y:S01]  /*1170*/  ISETP.GT.U32.AND P3, PT, R4, R31, PT ;  /* 0x0000001f0400720c */ /* 0x000fe20003f64070 */
[----:B------:R-:W-:Y:S01]  /*1180*/  @!P4 IMAD.IADD R29, R29, 0x1, -R4 ;  /* 0x000000011d1dc824 */ /* 0x000fe200078e0a04 */
[----:B------:R-:W-:Y:S01]  /*1190*/  ISETP.GE.AND P1, PT, R16, RZ, PT ;  /* 0x000000ff1000720c */ /* 0x000fe20003f26270 */
[----:B------:R-:W-:Y:S01]  /*11a0*/  IMAD.HI.U32 R8, R10, R37, RZ ;  /* 0x000000250a087227 */ /* 0x000fe200078e00ff */
[----:B------:R-:W-:-:S02]  /*11b0*/  LOP3.LUT R16, R18, 0x28, RZ, 0xfc, !PT ;  /* 0x0000002812107812 */ /* 0x000fc400078efcff */
[C---:B------:R-:W-:Y:S01]  /*11c0*/  ISETP.GT.U32.AND P4, PT, R4.reuse, R29, PT ;  /* 0x0000001d0400720c */ /* 0x040fe20003f84070 */
[----:B------:R-:W-:Y:S01]  /*11d0*/  @!P2 IMAD.IADD R9, R9, 0x1, -R4 ;  /* 0x000000010909a824 */ /* 0x000fe200078e0a04 */
[----:B------:R-:W-:Y:S01]  /*11e0*/  IABS R39, R16 ;  /* 0x0000001000277213 */ /* 0x000fe20000000000 */
[----:B------:R-:W-:Y:S01]  /*11f0*/  IMAD.MOV R8, RZ, RZ, -R8 ;  /* 0x000000ffff087224 */ /* 0x000fe200078e0a08 */
[----:B------:R-:W-:Y:S01]  /*1200*/  IABS R45, R20 ;  /* 0x00000014002d7213 */ /* 0x000fe20000000000 */
[--C-:B------:R-:W-:Y:S01]  /*1210*/  @!P6 IMAD.IADD R19, R19, 0x1, -R4.reuse ;  /* 0x000000011313e824 */ /* 0x100fe200078e0a04 */
[----:B------:R-:W-:Y:S01]  /*1220*/  ISETP.GT.U32.AND P2, PT, R4, R9, PT ;  /* 0x000000090400720c */ /* 0x000fe20003f44070 */
[----:B------:R-:W-:Y:S01]  /*1230*/  @!P3 IMAD.IADD R31, R31, 0x1, -R4 ;  /* 0x000000011f1fb824 */ /* 0x000fe200078e0a04 */
[----:B------:R-:W-:Y:S01]  /*1240*/  ISETP.GE.AND P3, PT, R12, RZ, PT ;  /* 0x000000ff0c00720c */ /* 0x000fe20003f66270 */
[----:B------:R-:W-:Y:S01]  /*1250*/  IMAD.HI.U32 R12, R10, R39, RZ ;  /* 0x000000270a0c7227 */ /* 0x000fe200078e00ff */
[----:B------:R-:W-:-:S03]  /*1260*/  ISETP.GT.U32.AND P6, PT, R4, R19, PT ;  /* 0x000000130400720c */ /* 0x000fc60003fc4070 */
[----:B------:R-:W-:Y:S02]  /*1270*/  IMAD.MOV R12, RZ, RZ, -R12 ;  /* 0x000000ffff0c7224 */ /* 0x000fe400078e0a0c */
[----:B------:R-:W-:Y:S02]  /*1280*/  IMAD R37, R4, R8, R37 ;  /* 0x0000000804257224 */ /* 0x000fe400078e0225 */
[--C-:B------:R-:W-:Y:S01]  /*1290*/  @!P4 IMAD.IADD R29, R29, 0x1, -R4.reuse ;  /* 0x000000011d1dc824 */ /* 0x100fe200078e0a04 */
[----:B------:R-:W-:Y:S01]  /*12a0*/  ISETP.GE.AND P4, PT, R14, RZ, PT ;  /* 0x000000ff0e00720c */ /* 0x000fe20003f86270 */
[----:B------:R-:W-:Y:S01]  /*12b0*/  IMAD R39, R4, R12, R39 ;  /* 0x0000000c04277224 */ /* 0x000fe200078e0227 */
[----:B------:R-:W-:Y:S01]  /*12c0*/  LOP3.LUT R14, R18, 0x26, RZ, 0xfc, !PT ;  /* 0x00000026120e7812 */ /* 0x000fe200078efcff */
[--C-:B------:R-:W-:Y:S01]  /*12d0*/  @!P2 IMAD.IADD R9, R9, 0x1, -R4.reuse ;  /* 0x000000010909a824 */ /* 0x100fe200078e0a04 */
[C---:B------:R-:W-:Y:S01]  /*12e0*/  ISETP.GT.U32.AND P2, PT, R4.reuse, R37, PT ;  /* 0x000000250400720c */ /* 0x040fe20003f44070 */
[----:B------:R-:W-:Y:S01]  /*12f0*/  @!P6 IMAD.IADD R19, R19, 0x1, -R4 ;  /* 0x000000011313e824 */ /* 0x000fe200078e0a04 */
[----:B------:R-:W-:Y:S01]  /*1300*/  ISETP.GT.U32.AND P6, PT, R4, R39, PT ;  /* 0x000000270400720c */ /* 0x000fe20003fc4070 */
[----:B------:R-:W-:Y:S01]  /*1310*/  @!P1 IMAD.MOV R29, RZ, RZ, -R29 ;  /* 0x000000ffff1d9224 */ /* 0x000fe200078e0a1d */
[----:B------:R-:W-:Y:S01]  /*1320*/  IABS R41, R14 ;  /* 0x0000000e00297213 */ /* 0x000fe20000000000 */
[----:B------:R-:W-:Y:S01]  /*1330*/  IMAD.MOV.U32 R33, RZ, RZ, R9 ;  /* 0x000000ffff217224 */ /* 0x000fe200078e0009 */
[----:B------:R-:W-:Y:S01]  /*1340*/  ISETP.GE.AND P1, PT, R16, RZ, PT ;  /* 0x000000ff1000720c */ /* 0x000fe20003f26270 */
[----:B------:R-:W-:Y:S01]  /*1350*/  IMAD.HI.U32 R9, R10, R49, RZ ;  /* 0x000000310a097227 */ /* 0x000fe200078e00ff */
[----:B------:R-:W-:-:S03]  /*1360*/  LOP3.LUT R16, R18, 0x24, RZ, 0xfc, !PT ;  /* 0x0000002412107812 */ /* 0x000fc600078efcff */
[----:B------:R-:W-:Y:S01]  /*1370*/  IMAD.HI.U32 R8, R10, R41, RZ ;  /* 0x000000290a087227 */ /* 0x000fe200078e00ff */
[----:B------:R-:W-:-:S03]  /*1380*/  IABS R43, R16 ;  /* 0x00000010002b7213 */ /* 0x000fc60000000000 */
[----:B------:R-:W-:Y:S02]  /*1390*/  @!P2 IMAD.IADD R37, R37, 0x1, -R4 ;  /* 0x000000012525a824 */ /* 0x000fe400078e0a04 */
[----:B------:R-:W-:Y:S02]  /*13a0*/  IMAD.MOV R8, RZ, RZ, -R8 ;  /* 0x000000ffff087224 */ /* 0x000fe400078e0a08 */
[----:B------:R-:W-:Y:S01]  /*13b0*/  @!P6 IMAD.IADD R39, R39, 0x1, -R4 ;  /* 0x000000012727e824 */ /* 0x000fe200078e0a04 */
[C---:B------:R-:W-:Y:S01]  /*13c0*/  ISETP.GT.U32.AND P6, PT, R4.reuse, R37, PT ;  /* 0x000000250400720c */ /* 0x040fe20003fc4070 */
[----:B------:R-:W-:Y:S02]  /*13d0*/  IMAD R41, R4, R8, R41 ;  /* 0x0000000804297224 */ /* 0x000fe400078e0229 */
[----:B------:R-:W-:-:S03]  /*13e0*/  IMAD.HI.U32 R8, R10, R43, RZ ;  /* 0x0000002b0a087227 */ /* 0x000fc600078e00ff */
[----:B------:R-:W-:Y:S01]  /*13f0*/  ISETP.GT.U32.AND P2, PT, R4, R41, PT ;  /* 0x000000290400720c */ /* 0x000fe20003f44070 */
[----:B------:R-:W-:Y:S02]  /*1400*/  IMAD.MOV R8, RZ, RZ, -R8 ;  /* 0x000000ffff087224 */ /* 0x000fe400078e0a08 */
[----:B------:R-:W-:-:S04]  /*1410*/  IMAD.HI.U32 R12, R10, R45, RZ ;  /* 0x0000002d0a0c7227 */ /* 0x000fc800078e00ff */
[----:B------:R-:W-:Y:S02]  /*1420*/  IMAD R43, R4, R8, R43 ;  /* 0x00000008042b7224 */ /* 0x000fe400078e022b */
[----:B------:R-:W-:Y:S02]  /*1430*/  @!P6 IMAD.IADD R37, R37, 0x1, -R4 ;  /* 0x000000012525e824 */ /* 0x000fe400078e0a04 */
[----:B------:R-:W-:Y:S01]  /*1440*/  IMAD.HI.U32 R8, R10, R47, RZ ;  /* 0x0000002f0a087227 */ /* 0x000fe200078e00ff */
[----:B------:R-:W-:-:S03]  /*1450*/  ISETP.GT.U32.AND P6, PT, R4, R43, PT ;  /* 0x0000002b0400720c */ /* 0x000fc60003fc4070 */
[----:B------:R-:W-:Y:S02]  /*1460*/  IMAD.MOV R8, RZ, RZ, -R8 ;  /* 0x000000ffff087224 */ /* 0x000fe400078e0a08 */
[----:B------:R-:W-:Y:S02]  /*1470*/  IMAD.MOV.U32 R35, RZ, RZ, R19 ;  /* 0x000000ffff237224 */ /* 0x000fe400078e0013 */
[----:B------:R-:W-:Y:S02]  /*1480*/  IMAD.MOV R19, RZ, RZ, -R9 ;  /* 0x000000ffff137224 */ /* 0x000fe400078e0a09 */
[C---:B------:R-:W-:Y:S02]  /*1490*/  IMAD R9, R4.reuse, R8, R47 ;  /* 0x0000000804097224 */ /* 0x040fe400078e022f */
[----:B------:R-:W-:Y:S02]  /*14a0*/  IMAD.MOV R12, RZ, RZ, -R12 ;  /* 0x000000ffff0c7224 */ /* 0x000fe400078e0a0c */
[----:B------:R-:W-:Y:S01]  /*14b0*/  @!P6 IMAD.IADD R43, R43, 0x1, -R4 ;  /* 0x000000012b2be824 */ /* 0x000fe200078e0a04 */
[C---:B------:R-:W-:Y:S01]  /*14c0*/  ISETP.GT.U32.AND P6, PT, R4.reuse, R9, PT ;  /* 0x000000090400720c */ /* 0x040fe20003fc4070 */
[----:B------:R-:W-:-:S02]  /*14d0*/  IMAD R45, R4, R12, R45 ;  /* 0x0000000c042d7224 */ /* 0x000fc400078e022d */
[----:B------:R-:W-:Y:S02]  /*14e0*/  @!P3 IMAD.MOV R37, RZ, RZ, -R37 ;  /* 0x000000ffff25b224 */ /* 0x000fe400078e0a25 */
[----:B------:R-:W-:Y:S01]  /*14f0*/  @!P4 IMAD.MOV R35, RZ, RZ, -R35 ;  /* 0x000000ffff23c224 */ /* 0x000fe200078e0a23 */
[----:B------:R-:W-:Y:S01]  /*1500*/  ISETP.GT.U32.AND P3, PT, R4, R45, PT ;  /* 0x0000002d0400720c */ /* 0x000fe20003f64070 */
[--C-:B------:R-:W-:Y:S01]  /*1510*/  @!P2 IMAD.IADD R41, R41, 0x1, -R4.reuse ;  /* 0x000000012929a824 */ /* 0x100fe200078e0a04 */
[----:B------:R-:W-:Y:S01]  /*1520*/  ISETP.GE.AND P4, PT, R16, RZ, PT ;  /* 0x000000ff1000720c */ /* 0x000fe20003f86270 */
[----:B------:R-:W-:Y:S01]  /*1530*/  @!P0 IMAD.MOV R33, RZ, RZ, -R33 ;  /* 0x000000ffff218224 */ /* 0x000fe200078e0a21 */
[----:B------:R-:W-:Y:S01]  /*1540*/  LOP3.LUT R16, R18, 0x1c, RZ, 0xfc, !PT ;  /* 0x0000001c12107812 */ /* 0x000fe200078efcff */
[C---:B------:R-:W-:Y:S01]  /*1550*/  IMAD R19, R4.reuse, R19, R49 ;  /* 0x0000001304137224 */ /* 0x040fe200078e0231 */
[C---:B------:R-:W-:Y:S01]  /*1560*/  ISETP.GT.U32.AND P2, PT, R4.reuse, R39, PT ;  /* 0x000000270400720c */ /* 0x040fe20003f44070 */
[----:B------:R-:W-:Y:S01]  /*1570*/  @!P6 IMAD.IADD R9, R9, 0x1, -R4 ;  /* 0x000000010909e824 */ /* 0x000fe200078e0a04 */
[----:B------:R-:W-:Y:S01]  /*1580*/  IABS R51, R16 ;  /* 0x0000001000337213 */ /* 0x000fe20000000000 */
[----:B------:R-:W-:Y:S01]  /*1590*/  @!P5 IMAD.MOV R31, RZ, RZ, -R31 ;  /* 0x000000ffff1fd224 */ /* 0x000fe200078e0a1f */
[----:B------:R-:W-:-:S02]  /*15a0*/  ISETP.GT.U32.AND P0, PT, R4, R41, PT ;  /* 0x000000290400720c */ /* 0x000fc40003f04070 */
[C---:B------:R-:W-:Y:S01]  /*15b0*/  ISETP.GT.U32.AND P6, PT, R4.reuse, R9, PT ;  /* 0x000000090400720c */ /* 0x040fe20003fc4070 */
[----:B------:R-:W-:Y:S01]  /*15c0*/  @!P3 IMAD.IADD R45, R45, 0x1, -R4 ;  /* 0x000000012d2db824 */ /* 0x000fe200078e0a04 */
[----:B------:R-:W-:Y:S01]  /*15d0*/  ISETP.GT.U32.AND P3, PT, R4, R43, PT ;  /* 0x0000002b0400720c */ /* 0x000fe20003f64070 */
[----:B------:R-:W-:Y:S01]  /*15e0*/  IMAD.HI.U32 R8, R10, R51, RZ ;  /* 0x000000330a087227 */ /* 0x000fe200078e00ff */
[----:B------:R-:W-:-:S03]  /*15f0*/  ISETP.GE.AND P5, PT, R14, RZ, PT ;  /* 0x000000ff0e00720c */ /* 0x000fc60003fa6270 */
[----:B------:R-:W-:Y:S02]  /*1600*/  IMAD.MOV R8, RZ, RZ, -R8 ;  /* 0x000000ffff087224 */ /* 0x000fe400078e0a08 */
[--C-:B------:R-:W-:Y:S01]  /*1610*/  @!P2 IMAD.IADD R39, R39, 0x1, -R4.reuse ;  /* 0x000000012727a824 */ /* 0x100fe200078e0a04 */
[----:B------:R-:W-:Y:S01]  /*1620*/  ISETP.GE.AND P2, PT, R20, RZ, PT ;  /* 0x000000ff1400720c */ /* 0x000fe20003f46270 */
[----:B------:R-:W-:Y:S01]  /*1630*/  IMAD R51, R4, R8, R51 ;  /* 0x0000000804337224 */ /* 0x000fe200078e0233 */
[----:B------:R-:W-:Y:S01]  /*1640*/  LOP3.LUT R20, R18, 0x1a, RZ, 0xfc, !PT ;  /* 0x0000001a12147812 */ /* 0x000fe200078efcff */
[--C-:B------:R-:W-:Y:S01]  /*1650*/  @!P0 IMAD.IADD R41, R41, 0x1, -R4.reuse ;  /* 0x0000000129298824 */ /* 0x100fe200078e0a04 */
[----:B------:R-:W-:Y:S01]  /*1660*/  ISETP.GE.AND P0, PT, R22, RZ, PT ;  /* 0x000000ff1600720c */ /* 0x000fe20003f06270 */
[--C-:B------:R-:W-:Y:S01]  /*1670*/  @!P6 IMAD.IADD R9, R9, 0x1, -R4.reuse ;  /* 0x000000010909e824 */ /* 0x100fe200078e0a04 */
[----:B------:R-:W-:Y:S01]  /*1680*/  LOP3.LUT R22, R18, 0x18, RZ, 0xfc, !PT ;  /* 0x0000001812167812 */ /* 0x000fe200078efcff */
[----:B------:R-:W-:Y:S01]  /*1690*/  @!P3 IMAD.IADD R43, R43, 0x1, -R4 ;  /* 0x000000012b2bb824 */ /* 0x000fe200078e0a04 */
[----:B------:R-:W-:Y:S01]  /*16a0*/  IABS R53, R20 ;  /* 0x0000001400357213 */ /* 0x000fe20000000000 */
[----:B------:R-:W-:Y:S01]  /*16b0*/  @!P1 IMAD.MOV R39, RZ, RZ, -R39 ;  /* 0x000000ffff279224 */ /* 0x000fe200078e0a27 */
[C---:B------:R-:W-:Y:S01]  /*16c0*/  ISETP.GT.U32.AND P6, PT, R4.reuse, R51, PT ;  /* 0x000000330400720c */ /* 0x040fe20003fc4070 */
[----:B------:R-:W-:Y:S01]  /*16d0*/  @!P4 IMAD.MOV R43, RZ, RZ, -R43 ;  /* 0x000000ffff2bc224 */ /* 0x000fe200078e0a2b */
[----:B------:R-:W-:Y:S01]  /*16e0*/  ISETP.GT.U32.AND P3, PT, R4, R19, PT ;  /* 0x000000130400720c */ /* 0x000fe20003f64070 */
[----:B------:R-:W-:Y:S01]  /*16f0*/  IMAD.HI.U32 R8, R10, R53, RZ ;  /* 0x000000350a087227 */ /* 0x000fe200078e00ff */
[----:B------:R-:W-:-:S02]  /*1700*/  ISETP.GT.U32.AND P1, PT, R4, R45, PT ;  /* 0x0000002d0400720c */ /* 0x000fc40003f24070 */
[----:B------:R-:W-:Y:S01]  /*1710*/  IABS R55, R22 ;  /* 0x0000001600377213 */ /* 0x000fe20000000000 */
[----:B------:R-:W-:Y:S02]  /*1720*/  IMAD.MOV R8, RZ, RZ, -R8 ;  /* 0x000000ffff087224 */ /* 0x000fe400078e0a08 */
[----:B------:R-:W-:Y:S02]  /*1730*/  @!P5 IMAD.MOV R41, RZ, RZ, -R41 ;  /* 0x000000ffff29d224 */ /* 0x000fe400078e0a29 */
[----:B------:R-:W-:-:S04]  /*1740*/  IMAD.HI.U32 R12, R10, R55, RZ ;  /* 0x000000370a0c7227 */ /* 0x000fc800078e00ff */
[----:B------:R-:W-:Y:S02]  /*1750*/  IMAD.MOV R12, RZ, RZ, -R12 ;  /* 0x000000ffff0c7224 */ /* 0x000fe400078e0a0c */
[C---:B------:R-:W-:Y:S02]  /*1760*/  IMAD R53, R4.reuse, R8, R53 ;  /* 0x0000000804357224 */ /* 0x040fe400078e0235 */
[--C-:B------:R-:W-:Y:S02]  /*1770*/  @!P6 IMAD.IADD R51, R51, 0x1, -R4.reuse ;  /* 0x000000013333e824 */ /* 0x100fe400078e0a04 */
[--C-:B------:R-:W-:Y:S01]  /*1780*/  @!P3 IMAD.IADD R19, R19, 0x1, -R4.reuse ;  /* 0x000000011313b824 */ /* 0x100fe200078e0a04 */
[C---:B------:R-:W-:Y:S01]  /*1790*/  ISETP.GT.U32.AND P6, PT, R4.reuse, R53, PT ;  /* 0x000000350400720c */ /* 0x040fe20003fc4070 */
[----:B------:R-:W-:Y:S01]  /*17a0*/  @!P1 IMAD.IADD R45, R45, 0x1, -R4 ;  /* 0x000000012d2d9824 */ /* 0x000fe200078e0a04 */
[C---:B------:R-:W-:Y:S01]  /*17b0*/  ISETP.GT.U32.AND P4, PT, R4.reuse, R51, PT ;  /* 0x000000330400720c */ /* 0x040fe20003f84070 */
[C---:B------:R-:W-:Y:S01]  /*17c0*/  IMAD R55, R4.reuse, R12, R55 ;  /* 0x0000000c04377224 */ /* 0x040fe200078e0237 */
[----:B------:R-:W-:Y:S01]  /*17d0*/  ISETP.GT.U32.AND P5, PT, R4, R19, PT ;  /* 0x000000130400720c */ /* 0x000fe20003fa4070 */
[----:B------:R-:W-:Y:S01]  /*17e0*/  IMAD.HI.U32 R14, R10, R57, RZ ;  /* 0x000000390a0e7227 */ /* 0x000fe200078e00ff */
[----:B------:R-:W-:-:S02]  /*17f0*/  ISETP.GE.AND P3, PT, R16, RZ, PT ;  /* 0x000000ff1000720c */ /* 0x000fc40003f66270 */
[----:B------:R-:W-:Y:S01]  /*1800*/  ISETP.GE.AND P1, PT, R24, RZ, PT ;  /* 0x000000ff1800720c */ /* 0x000fe20003f26270 */
[----:B------:R-:W-:Y:S01]  /*1810*/  @!P2 IMAD.MOV R45, RZ, RZ, -R45 ;  /* 0x000000ffff2da224 */ /* 0x000fe200078e0a2d */
[----:B------:R-:W-:Y:S01]  /*1820*/  ISETP.GT.U32.AND P2, PT, R4, R55, PT ;  /* 0x000000370400720c */ /* 0x000fe20003f44070 */
[----:B------:R-:W-:Y:S01]  /*1830*/  IMAD.MOV R14, RZ, RZ, -R14 ;  /* 0x000000ffff0e7224 */ /* 0x000fe200078e0a0e */
[C---:B------:R-:W-:Y:S01]  /*1840*/  LOP3.LUT R16, R18.reuse, 0x12, RZ, 0xfc, !PT ;  /* 0x0000001212107812 */ /* 0x040fe200078efcff */
[----:B------:R-:W-:Y:S01]  /*1850*/  IMAD.MOV.U32 R47, RZ, RZ, R9 ;  /* 0x000000ffff2f7224 */ /* 0x000fe200078e0009 */
[----:B------:R-:W-:Y:S01]  /*1860*/  LOP3.LUT R24, R18, 0x6, RZ, 0xfc, !PT ;  /* 0x0000000612187812 */ /* 0x000fe200078efcff */
[----:B------:R-:W-:Y:S01]  /*1870*/  IMAD R57, R4, R14, R57 ;  /* 0x0000000e04397224 */ /* 0x000fe200078e0239 */
[----:B------:R-:W-:Y:S01]  /*1880*/  LOP3.LUT R14, R18, 0x14, RZ, 0xfc, !PT ;  /* 0x00000014120e7812 */ /* 0x000fe200078efcff */
[--C-:B------:R-:W-:Y:S01]  /*1890*/  @!P4 IMAD.IADD R51, R51, 0x1, -R4.reuse ;  /* 0x000000013333c824 */ /* 0x100fe200078e0a04 */
[----:B------:R-:W-:Y:S01]  /*18a0*/  IABS R59, R16 ;  /* 0x00000010003b7213 */ /* 0x000fe20000000000 */
[--C-:B------:R-:W-:Y:S01]  /*18b0*/  @!P6 IMAD.IADD R53, R53, 0x1, -R4.reuse ;  /* 0x000000013535e824 */ /* 0x100fe200078e0a04 */
[----:B------:R-:W-:Y:S01]  /*18c0*/  IABS R9, R14 ;  /* 0x0000000e00097213 */ /* 0x000fe20000000000 */
[--C-:B------:R-:W-:Y:S01]  /*18d0*/  @!P5 IMAD.IADD R19, R19, 0x1, -R4.reuse ;  /* 0x000000011313d824 */ /* 0x100fe200078e0a04 */
[C---:B------:R-:W-:Y:S01]  /*18e0*/  ISETP.GT.U32.AND P5, PT, R4.reuse, R57, PT ;  /* 0x000000390400720c */ /* 0x040fe20003fa4070 */
[----:B------:R-:W-:Y:S01]  /*18f0*/  @!P2 IMAD.IADD R55, R55, 0x1, -R4 ;  /* 0x000000013737a824 */ /* 0x000fe200078e0a04 */
[----:B------:R-:W-:Y:S01]  /*1900*/  ISETP.GT.U32.AND P2, PT, R4, R53, PT ;  /* 0x000000350400720c */ /* 0x000fe20003f44070 */
[----:B------:R-:W-:Y:S01]  /*1910*/  @!P3 IMAD.MOV R51, RZ, RZ, -R51 ;  /* 0x000000ffff33b224 */ /* 0x000fe200078e0a33 */
[----:B------:R-:W-:Y:S01]  /*1920*/  ISETP.GE.AND P3, PT, R14, RZ, PT ;  /* 0x000000ff0e00720c */ /* 0x000fe20003f66270 */
[----:B------:R-:W-:Y:S01]  /*1930*/  IMAD.MOV.U32 R49, RZ, RZ, R19 ;  /* 0x000000ffff317224 */ /* 0x000fe200078e0013 */
[----:B------:R-:W-:Y:S01]  /*1940*/  LOP3.LUT R14, R18, 0x10, RZ, 0xfc, !PT ;  /* 0x00000010120e7812 */ /* 0x000fe200078efcff */
[----:B------:R-:W-:Y:S01]  /*1950*/  IMAD.HI.U32 R8, R10, R9, RZ ;  /* 0x000000090a087227 */ /* 0x000fe200078e00ff */
[----:B------:R-:W-:-:S02]  /*1960*/  ISETP.GE.AND P4, PT, R22, RZ, PT ;  /* 0x000000ff1600720c */ /* 0x000fc40003f86270 */
[----:B------:R-:W-:Y:S01]  /*1970*/  IABS R65, R14 ;  /* 0x0000000e00417213 */ /* 0x000fe20000000000 */
[----:B------:R-:W-:Y:S01]  /*1980*/  @!P1 IMAD.MOV R49, RZ, RZ, -R49 ;  /* 0x000000ffff319224 */ /* 0x000fe200078e0a31 */
[----:B------:R-:W-:Y:S01]  /*1990*/  ISETP.GT.U32.AND P1, PT, R4, R55, PT ;  /* 0x000000370400720c */ /* 0x000fe20003f24070 */
[----:B------:R-:W-:Y:S01]  /*19a0*/  IMAD.HI.U32 R12, R10, R59, RZ ;  /* 0x0000003b0a0c7227 */ /* 0x000fe200078e00ff */
[----:B------:R-:W-:Y:S02]  /*19b0*/  ISETP.GE.AND P6, PT, R26, RZ, PT ;  /* 0x000000ff1a00720c */ /* 0x000fe40003fc6270 */
[----:B------:R-:W-:Y:S01]  /*19c0*/  LOP3.LUT R22, R18, 0xc, RZ, 0xfc, !PT ;  /* 0x0000000c12167812 */ /* 0x000fe200078efcff */
[----:B------:R-:W-:Y:S01]  /*19d0*/  IMAD.MOV R8, RZ, RZ, -R8 ;  /* 0x000000ffff087224 */ /* 0x000fe200078e0a08 */
[----:B------:R-:W-:Y:S01]  /*19e0*/  IABS R75, R24 ;  /* 0x00000018004b7213 */ /* 0x000fe20000000000 */
[----:B------:R-:W-:Y:S01]  /*19f0*/  IMAD.MOV R12, RZ, RZ, -R12 ;  /* 0x000000ffff0c7224 */ /* 0x000fe200078e0a0c */
[----:B------:R-:W-:Y:S01]  /*1a00*/  IABS R69, R22 ;  /* 0x0000001600457213 */ /* 0x000fe20000000000 */
[----:B------:R-:W-:Y:S01]  /*1a10*/  IMAD R9, R4, R8, R9 ;  /* 0x0000000804097224 */ /* 0x000fe200078e0209 */
[----:B------:R-:W-:Y:S01]  /*1a20*/  LOP3.LUT R26, R18, 0x4, RZ, 0xfc, !PT ;  /* 0x00000004121a7812 */ /* 0x000fe200078efcff */
[----:B------:R-:W-:-:S03]  /*1a30*/  IMAD.HI.U32 R8, R10, R65, RZ ;  /* 0x000000410a087227 */ /* 0x000fc600078e00ff */
[----:B------:R-:W-:Y:S01]  /*1a40*/  IABS R77, R26 ;  /* 0x0000001a004d7213 */ /* 0x000fe20000000000 */
[----:B------:R-:W-:Y:S01]  /*1a50*/  @!P2 IMAD.IADD R53, R53, 0x1, -R4 ;  /* 0x000000013535a824 */ /* 0x000fe200078e0a04 */
[C---:B------:R-:W-:Y:S01]  /*1a60*/  ISETP.GT.U32.AND P2, PT, R4.reuse, R9, PT ;  /* 0x000000090400720c */ /* 0x040fe20003f44070 */
[----:B------:R-:W-:Y:S02]  /*1a70*/  IMAD R19, R4, R12, R59 ;  /* 0x0000000c04137224 */ /* 0x000fe400078e023b */
[----:B------:R-:W-:Y:S02]  /*1a80*/  IMAD.MOV R12, RZ, RZ, -R8 ;  /* 0x000000ffff0c7224 */ /* 0x000fe400078e0a08 */
[----:B------:R-:W-:Y:S01]  /*1a90*/  @!P0 IMAD.MOV R47, RZ, RZ, -R47 ;  /* 0x000000ffff2f8224 */ /* 0x000fe200078e0a2f */
[----:B------:R-:W-:Y:S01]  /*1aa0*/  ISETP.GE.AND P0, PT, R20, RZ, PT ;  /* 0x000000ff1400720c */ /* 0x000fe20003f06270 */
[--C-:B------:R-:W-:Y:S01]  /*1ab0*/  @!P5 IMAD.IADD R57, R57, 0x1, -R4.reuse ;  /* 0x000000013939d824 */ /* 0x100fe200078e0a04 */
[----:B------:R-:W-:Y:S01]  /*1ac0*/  LOP3.LUT R20, R18, 0xe, RZ, 0xfc, !PT ;  /* 0x0000000e12147812 */ /* 0x000fe200078efcff */
[--C-:B------:R-:W-:Y:S01]  /*1ad0*/  @!P1 IMAD.IADD R55, R55, 0x1, -R4.reuse ;  /* 0x0000000137379824 */ /* 0x100fe200078e0a04 */
[C---:B------:R-:W-:Y:S01]  /*1ae0*/  ISETP.GT.U32.AND P1, PT, R4.reuse, R19, PT ;  /* 0x000000130400720c */ /* 0x040fe20003f24070 */
[C---:B------:R-:W-:Y:S01]  /*1af0*/  IMAD R65, R4.reuse, R12, R65 ;  /* 0x0000000c04417224 */ /* 0x040fe200078e0241 */
[C---:B------:R-:W-:Y:S01]  /*1b00*/  ISETP.GT.U32.AND P5, PT, R4.reuse, R57, PT ;  /* 0x000000390400720c */ /* 0x040fe20003fa4070 */
[----:B------:R-:W-:Y:S01]  /*1b10*/  @!P4 IMAD.MOV R55, RZ, RZ, -R55 ;  /* 0x000000ffff37c224 */ /* 0x000fe200078e0a37 */
[----:B------:R-:W-:Y:S01]  /*1b20*/  IABS R67, R20 ;  /* 0x0000001400437213 */ /* 0x000fe20000000000 */
[----:B------:R-:W-:Y:S01]  /*1b30*/  @!P2 IMAD.IADD R9, R9, 0x1, -R4 ;  /* 0x000000010909a824 */ /* 0x000fe200078e0a04 */
[----:B------:R-:W-:Y:S01]  /*1b40*/  ISETP.GT.U32.AND P4, PT, R4, R65, PT ;  /* 0x000000410400720c */ /* 0x000fe20003f84070 */
[----:B------:R-:W-:Y:S01]  /*1b50*/  IMAD.HI.U32 R12, R10, R69, RZ ;  /* 0x000000450a0c7227 */ /* 0x000fe200078e00ff */
[----:B------:R-:W-:-:S03]  /*1b60*/  ISETP.GE.AND P2, PT, R14, RZ, PT ;  /* 0x000000ff0e00720c */ /* 0x000fc60003f46270 */
[----:B------:R-:W-:Y:S01]  /*1b70*/  @!P0 IMAD.MOV R53, RZ, RZ, -R53 ;  /* 0x000000ffff358224 */ /* 0x000fe200078e0a35 */
[----:B------:R-:W-:Y:S01]  /*1b80*/  ISETP.GT.U32.AND P0, PT, R4, R9, PT ;  /* 0x000000090400720c */ /* 0x000fe20003f04070 */
[--C-:B------:R-:W-:Y:S02]  /*1b90*/  @!P1 IMAD.IADD R19, R19, 0x1, -R4.reuse ;  /* 0x0000000113139824 */ /* 0x100fe400078e0a04 */
[----:B------:R-:W-:Y:S01]  /*1ba0*/  @!P5 IMAD.IADD R57, R57, 0x1, -R4 ;  /* 0x000000013939d824 */ /* 0x000fe200078e0a04 */
[----:B------:R-:W-:Y:S01]  /*1bb0*/  ISETP.GE.AND P5, PT, R16, RZ, PT ;  /* 0x000000ff1000720c */ /* 0x000fe20003fa6270 */
[----:B------:R-:W-:Y:S01]  /*1bc0*/  IMAD.HI.U32 R8, R10, R67, RZ ;  /* 0x000000430a087227 */ /* 0x000fe200078e00ff */
[----:B------:R-:W-:-:S03]  /*1bd0*/  ISETP.GT.U32.AND P1, PT, R4, R19, PT ;  /* 0x000000130400720c */ /* 0x000fc60003f24070 */
[----:B------:R-:W-:Y:S02]  /*1be0*/  @!P4 IMAD.IADD R65, R65, 0x1, -R4 ;  /* 0x000000014141c824 */ /* 0x000fe400078e0a04 */
[----:B------:R-:W-:Y:S01]  /*1bf0*/  @!P6 IMAD.MOV R57, RZ, RZ, -R57 ;  /* 0x000000ffff39e224 */ /* 0x000fe200078e0a39 */
[----:B------:R-:W-:Y:S01]  /*1c00*/  ISETP.GE.AND P6, PT, R20, RZ, PT ;  /* 0x000000ff1400720c */ /* 0x000fe20003fc6270 */
[----:B------:R-:W-:Y:S01]  /*1c10*/  IMAD.MOV R8, RZ, RZ, -R8 ;  /* 0x000000ffff087224 */ /* 0x000fe200078e0a08 */
[----:B------:R-:W-:Y:S01]  /*1c20*/  ISETP.GT.U32.AND P4, PT, R4, R65, PT ;  /* 0x000000410400720c */ /* 0x000fe20003f84070 */
[----:B------:R-:W-:Y:S01]  /*1c30*/  @!P0 IMAD.IADD R9, R9, 0x1, -R4 ;  /* 0x0000000109098824 */ /* 0x000fe200078e0a04 */
[----:B------:R-:W-:Y:S01]  /*1c40*/  LOP3.LUT R20, R18, 0xa, RZ, 0xfc, !PT ;  /* 0x0000000a12147812 */ /* 0x000fe200078efcff */
[----:B------:R-:W-:Y:S01]  /*1c50*/  IMAD.MOV R12, RZ, RZ, -R12 ;  /* 0x000000ffff0c7224 */ /* 0x000fe200078e0a0c */
[----:B------:R-:W-:Y:S01]  /*1c60*/  ISETP.GE.AND P0, PT, R22, RZ, PT ;  /* 0x000000ff1600720c */ /* 0x000fe20003f06270 */
[C---:B------:R-:W-:Y:S01]  /*1c70*/  IMAD R67, R4.reuse, R8, R67 ;  /* 0x0000000804437224 */ /* 0x040fe200078e0243 */
[----:B------:R-:W-:Y:S01]  /*1c80*/  IABS R71, R20 ;  /* 0x0000001400477213 */ /* 0x000fe20000000000 */
[----:B------:R-:W-:Y:S01]  /*1c90*/  IMAD R69, R4, R12, R69 ;  /* 0x0000000c04457224 */ /* 0x000fe200078e0245 */
[----:B------:R-:W-:Y:S01]  /*1ca0*/  LOP3.LUT R22, R18, 0x8, RZ, 0xfc, !PT ;  /* 0x0000000812167812 */ /* 0x000fe200078efcff */
[----:B------:R-:W-:Y:S01]  /*1cb0*/  @!P1 IMAD.IADD R19, R19, 0x1, -R4 ;  /* 0x0000000113139824 */ /* 0x000fe200078e0a04 */
[----:B------:R-:W-:Y:S01]  /*1cc0*/  ISETP.GT.U32.AND P1, PT, R4, R67, PT ;  /* 0x000000430400720c */ /* 0x000fe20003f24070 */
[----:B------:R-:W-:Y:S01]  /*1cd0*/  IMAD.HI.U32 R8, R10, R71, RZ ;  /* 0x000000470a087227 */ /* 0x000fe200078e00ff */
[----:B------:R-:W-:-:S03]  /*1ce0*/  IABS R73, R22 ;  /* 0x0000001600497213 */ /* 0x000fc60000000000 */
[----:B------:R-:W-:Y:S01]  /*1cf0*/  @!P4 IMAD.IADD R65, R65, 0x1, -R4 ;  /* 0x000000014141c824 */ /* 0x000fe200078e0a04 */
[----:B------:R-:W-:Y:S01]  /*1d00*/  ISETP.GT.U32.AND P4, PT, R4, R69, PT ;  /* 0x000000450400720c */ /* 0x000fe20003f84070 */
[----:B------:R-:W-:Y:S02]  /*1d10*/  IMAD.MOV R14, RZ, RZ, -R8 ;  /* 0x000000ffff0e7224 */ /* 0x000fe400078e0a08 */
[----:B------:R-:W-:-:S04]  /*1d20*/  IMAD.HI.U32 R8, R10, R73, RZ ;  /* 0x000000490a087227 */ /* 0x000fc800078e00ff */
[----:B------:R-:W-:Y:S02]  /*1d30*/  IMAD.MOV R16, RZ, RZ, -R8 ;  /* 0x000000ffff107224 */ /* 0x000fe400078e0a08 */
[--C-:B------:R-:W-:Y:S02]  /*1d40*/  @!P1 IMAD.IADD R67, R67, 0x1, -R4.reuse ;  /* 0x0000000143439824 */ /* 0x100fe400078e0a04 */
[C---:B------:R-:W-:Y:S02]  /*1d50*/  IMAD R73, R4.reuse, R16, R73 ;  /* 0x0000001004497224 */ /* 0x040fe400078e0249 */
[----:B------:R-:W-:Y:S01]  /*1d60*/  @!P4 IMAD.IADD R69, R69, 0x1, -R4 ;  /* 0x000000014545c824 */ /* 0x000fe200078e0a04 */
[----:B------:R-:W-:Y:S01]  /*1d70*/  ISETP.GT.U32.AND P1, PT, R4, R67, PT ;  /* 0x000000430400720c */ /* 0x000fe20003f24070 */
[----:B------:R-:W-:Y:S01]  /*1d80*/  IMAD.HI.U32 R12, R10, R75, RZ ;  /* 0x0000004b0a0c7227 */ /* 0x000fe200078e00ff */
[----:B------:R-:W-:-:S03]  /*1d90*/  ISETP.GT.U32.AND P4, PT, R4, R73, PT ;  /* 0x000000490400720c */ /* 0x000fc60003f84070 */
[----:B------:R-:W-:Y:S02]  /*1da0*/  IMAD.MOV R12, RZ, RZ, -R12 ;  /* 0x000000ffff0c7224 */ /* 0x000fe400078e0a0c */
[----:B------:R-:W-:-:S04]  /*1db0*/  IMAD.HI.U32 R8, R10, R81, RZ ;  /* 0x000000510a087227 */ /* 0x000fc800078e00ff */
[----:B------:R-:W-:Y:S01]  /*1dc0*/  IMAD R75, R4, R12, R75 ;  /* 0x0000000c044b7224 */ /* 0x000fe200078e024b */
[----:B------:R-:W-:Y:S01]  /*1dd0*/  LOP3.LUT R12, R18, 0x2, RZ, 0xfc, !PT ;  /* 0x00000002120c7812 */ /* 0x000fe200078efcff */
[----:B------:R-:W-:Y:S02]  /*1de0*/  IMAD.MOV R8, RZ, RZ, -R8 ;  /* 0x000000ffff087224 */ /* 0x000fe400078e0a08 */
[C---:B------:R-:W-:Y:S01]  /*1df0*/  IMAD R71, R4.reuse, R14, R71 ;  /* 0x0000000e04477224 */ /* 0x040fe200078e0247 */
[----:B------:R-:W-:Y:S01]  /*1e00*/  IABS R79, R12 ;  /* 0x0000000c004f7213 */ /* 0x000fe20000000000 */
[----:B------:R-:W-:Y:S02]  /*1e10*/  IMAD.MOV.U32 R59, RZ, RZ, R9 ;  /* 0x000000ffff3b7224 */ /* 0x000fe400078e0009 */
[----:B------:R-:W-:Y:S02]  /*1e20*/  @!P4 IMAD.IADD R73, R73, 0x1, -R4 ;  /* 0x000000014949c824 */ /* 0x000fe400078e0a04 */
[----:B------:R-:W-:-:S02]  /*1e30*/  IMAD R81, R4, R8, R81 ;  /* 0x0000000804517224 */ /* 0x000fc400078e0251 */
[----:B------:R-:W-:Y:S02]  /*1e40*/  IMAD.MOV.U32 R61, RZ, RZ, R19 ;  /* 0x000000ffff3d7224 */ /* 0x000fe400078e0013 */
[----:B------:R-:W-:Y:S01]  /*1e50*/  @!P1 IMAD.IADD R67, R67, 0x1, -R4 ;  /* 0x0000000143439824 */ /* 0x000fe200078e0a04 */
[C---:B------:R-:W-:Y:S01]  /*1e60*/  ISETP.GT.U32.AND P1, PT, R4.reuse, R71, PT ;  /* 0x000000470400720c */ /* 0x040fe20003f24070 */
[----:B------:R-:W-:Y:S01]  /*1e70*/  @!P3 IMAD.MOV R59, RZ, RZ, -R59 ;  /* 0x000000ffff3bb224 */ /* 0x000fe200078e0a3b */
[C---:B------:R-:W-:Y:S01]  /*1e80*/  ISETP.GT.U32.AND P3, PT, R4.reuse, R69, PT ;  /* 0x000000450400720c */ /* 0x040fe20003f64070 */
[----:B------:R-:W-:Y:S01]  /*1e90*/  @!P2 IMAD.MOV R65, RZ, RZ, -R65 ;  /* 0x000000ffff41a224 */ /* 0x000fe200078e0a41 */
[----:B------:R-:W-:Y:S01]  /*1ea0*/  ISETP.GT.U32.AND P2, PT, R4, R73, PT ;  /* 0x000000490400720c */ /* 0x000fe20003f44070 */
[----:B------:R-:W-:-:S04]  /*1eb0*/  IMAD.HI.U32 R14, R10, R77, RZ ;  /* 0x0000004d0a0e7227 */ /* 0x000fc800078e00ff */
[----:B------:R-:W-:-:S04]  /*1ec0*/  IMAD.HI.U32 R10, R10, R79, RZ ;  /* 0x0000004f0a0a7227 */ /* 0x000fc800078e00ff */
[----:B------:R-:W-:Y:S01]  /*1ed0*/  @!P5 IMAD.MOV R61, RZ, RZ, -R61 ;  /* 0x000000ffff3dd224 */ /* 0x000fe200078e0a3d */
[C---:B------:R-:W-:Y:S01]  /*1ee0*/  ISETP.GT.U32.AND P5, PT, R4.reuse, R81, PT ;  /* 0x000000510400720c */ /* 0x040fe20003fa4070 */
[----:B------:R-:W-:Y:S02]  /*1ef0*/  IMAD.MOV R14, RZ, RZ, -R14 ;  /* 0x000000ffff0e7224 */ /* 0x000fe400078e0a0e */
[----:B------:R-:W-:Y:S02]  /*1f00*/  IMAD.MOV R10, RZ, RZ, -R10 ;  /* 0x000000ffff0a7224 */ /* 0x000fe400078e0a0a */
[C---:B------:R-:W-:Y:S02]  /*1f10*/  IMAD R77, R4.reuse, R14, R77 ;  /* 0x0000000e044d7224 */ /* 0x040fe400078e024d */
[C---:B------:R-:W-:Y:S02]  /*1f20*/  IMAD R79, R4.reuse, R10, R79 ;  /* 0x0000000a044f7224 */ /* 0x040fe400078e024f */
[--C-:B------:R-:W-:Y:S01]  /*1f30*/  @!P1 IMAD.IADD R71, R71, 0x1, -R4.reuse ;  /* 0x0000000147479824 */ /* 0x100fe200078e0a04 */
[C---:B------:R-:W-:Y:S01]  /*1f40*/  ISETP.GT.U32.AND P1, PT, R4.reuse, R75, PT ;  /* 0x0000004b0400720c */ /* 0x040fe20003f24070 */
[--C-:B------:R-:W-:Y:S01]  /*1f50*/  @!P3 IMAD.IADD R69, R69, 0x1, -R4.reuse ;  /* 0x000000014545b824 */ /* 0x100fe200078e0a04 */
[C---:B------:R-:W-:Y:S01]  /*1f60*/  ISETP.GT.U32.AND P3, PT, R4.reuse, R77, PT ;  /* 0x0000004d0400720c */ /* 0x040fe20003f64070 */
[--C-:B------:R-:W-:Y:S01]  /*1f70*/  @!P2 IMAD.IADD R73, R73, 0x1, -R4.reuse ;  /* 0x000000014949a824 */ /* 0x100fe200078e0a04 */
[C---:B------:R-:W-:Y:S01]  /*1f80*/  ISETP.GT.U32.AND P2, PT, R4.reuse, R79, PT ;  /* 0x0000004f0400720c */ /* 0x040fe20003f44070 */
[----:B------:R-:W-:Y:S01]  /*1f90*/  @!P5 IMAD.IADD R81, R81, 0x1, -R4 ;  /* 0x000000015151d824 */ /* 0x000fe200078e0a04 */
[----:B------:R-:W-:Y:S01]  /*1fa0*/  ISETP.GT.U32.AND P4, PT, R4, R71, PT ;  /* 0x000000470400720c */ /* 0x000fe20003f84070 */
[----:B------:R-:W-:Y:S01]  /*1fb0*/  @!P0 IMAD.MOV R69, RZ, RZ, -R69 ;  /* 0x000000ffff458224 */ /* 0x000fe200078e0a45 */
[----:B------:R-:W-:Y:S01]  /*1fc0*/  ISETP.GE.AND P5, PT, R22, RZ, PT ;  /* 0x000000ff1600720c */ /* 0x000fe20003fa6270 */
[----:B------:R-:W-:Y:S01]  /*1fd0*/  IMAD.U32 R8, RZ, RZ, UR12 ;  /* 0x0000000cff087e24 */ /* 0x000fe2000f8e00ff */
[----:B------:R-:W-:Y:S01]  /*1fe0*/  ISETP.GT.U32.AND P0, PT, R4, R81, PT ;  /* 0x000000510400720c */ /* 0x000fe20003f04070 */
[----:B------:R-:W-:-:S02]  /*1ff0*/  IMAD.U32 R9, RZ, RZ, UR12 ;  /* 0x0000000cff097e24 */ /* 0x000fc4000f8e00ff */
[----:B------:R-:W-:Y:S01]  /*2000*/  @!P1 IMAD.IADD R75, R75, 0x1, -R4 ;  /* 0x000000014b4b9824 */ /* 0x000fe200078e0a04 */
[----:B------:R-:W-:Y:S01]  /*2010*/  SHF.R.U32.HI R19, RZ, 0x4, R8 ;  /* 0x00000004ff137819 */ /* 0x000fe20000011608 */
[--C-:B------:R-:W-:Y:S02]  /*2020*/  @!P3 IMAD.IADD R77, R77, 0x1, -R4.reuse ;  /* 0x000000014d4db824 */ /* 0x100fe400078e0a04 */
[--C-:B------:R-:W-:Y:S01]  /*2030*/  @!P2 IMAD.IADD R79, R79, 0x1, -R4.reuse ;  /* 0x000000014f4fa824 */ /* 0x100fe200078e0a04 */
[----:B------:R-:W-:Y:S01]  /*2040*/  SGXT.U32 R19, R19, 0xe ;  /* 0x0000000e1313781a */ /* 0x000fe20000000000 */
[----:B------:R-:W-:Y:S01]  /*2050*/  VIADD R8, R9, 0x2000 ;  /* 0x0000200009087836 */ /* 0x000fe20000000000 */
[C---:B------:R-:W-:Y:S01]  /*2060*/  ISETP.GT.U32.AND P1, PT, R4.reuse, R75, PT ;  /* 0x0000004b0400720c */ /* 0x040fe20003f24070 */
[----:B------:R-:W-:Y:S01]  /*2070*/  IMAD.MOV.U32 R9, RZ, RZ, RZ ;  /* 0x000000ffff097224 */ /* 0x000fe200078e00ff */
[C---:B------:R-:W-:Y:S01]  /*2080*/  ISETP.GT.U32.AND P3, PT, R4.reuse, R77, PT ;  /* 0x0000004d0400720c */ /* 0x040fe20003f64070 */
[--C-:B------:R-:W-:Y:S01]  /*2090*/  @!P0 IMAD.IADD R81, R81, 0x1, -R4.reuse ;  /* 0x0000000151518824 */ /* 0x100fe200078e0a04 */
[----:B------:R-:W-:Y:S01]  /*20a0*/  ISETP.GT.U32.AND P2, PT, R4, R79, PT ;  /* 0x0000004f0400720c */ /* 0x000fe20003f44070 */
[----:B------:R-:W-:Y:S01]  /*20b0*/  @!P4 IMAD.IADD R71, R71, 0x1, -R4 ;  /* 0x000000014747c824 */ /* 0x000fe200078e0a04 */
[----:B------:R-:W-:Y:S01]  /*20c0*/  IADD3 R14, P0, R19, 0x2, RZ ;  /* 0x00000002130e7810 */ /* 0x000fe20007f1e0ff */
[----:B------:R-:W-:Y:S01]  /*20d0*/  @!P6 IMAD.MOV R67, RZ, RZ, -R67 ;  /* 0x000000ffff43e224 */ /* 0x000fe200078e0a43 */
[----:B------:R-:W-:Y:S01]  /*20e0*/  ISETP.GE.AND P4, PT, R20, RZ, PT ;  /* 0x000000ff1400720c */ /* 0x000fe20003f86270 */
[----:B------:R-:W-:Y:S01]  /*20f0*/  @!P5 IMAD.MOV R73, RZ, RZ, -R73 ;  /* 0x000000ffff49d224 */ /* 0x000fe200078e0a49 */
[----:B------:R-:W-:-:S02]  /*2100*/  IADD3.X R10, R9, -0x7fffffe0, RZ, P0, !PT ;  /* 0x80000020090a7810 */ /* 0x000fc400007fe4ff */
[----:B------:R-:W-:Y:S01]  /*2110*/  ISETP.GE.AND P0, PT, R12, RZ, PT ;  /* 0x000000ff0c00720c */ /* 0x000fe20003f06270 */
[--C-:B------:R-:W-:Y:S01]  /*2120*/  @!P1 IMAD.IADD R75, R75, 0x1, -R4.reuse ;  /* 0x000000014b4b9824 */ /* 0x100fe200078e0a04 */
[----:B------:R-:W-:Y:S01]  /*2130*/  ISETP.GE.AND P1, PT, R24, RZ, PT ;  /* 0x000000ff1800720c */ /* 0x000fe20003f26270 */
[--C-:B------:R-:W-:Y:S01]  /*2140*/  @!P3 IMAD.IADD R77, R77, 0x1, -R4.reuse ;  /* 0x000000014d4db824 */ /* 0x100fe200078e0a04 */
[----:B------:R-:W-:Y:S01]  /*2150*/  ISETP.GE.AND P3, PT, R26, RZ, PT ;  /* 0x000000ff1a00720c */ /* 0x000fe20003f66270 */
[----:B------:R-:W-:Y:S01]  /*2160*/  @!P2 IMAD.IADD R79, R79, 0x1, -R4 ;  /* 0x000000014f4fa824 */ /* 0x000fe200078e0a04 */
[----:B------:R-:W-:Y:S02]  /*2170*/  ISETP.GE.AND P6, PT, R18, RZ, PT ;  /* 0x000000ff1200720c */ /* 0x000fe40003fc6270 */
[----:B------:R-:W-:Y:S01]  /*2180*/  SHF.R.U32.HI R8, RZ, 0x4, R8 ;  /* 0x00000004ff087819 */ /* 0x000fe20000011608 */
[----:B------:R-:W-:Y:S01]  /*2190*/  @!P4 IMAD.MOV R71, RZ, RZ, -R71 ;  /* 0x000000ffff47c224 */ /* 0x000fe200078e0a47 */
[----:B------:R-:W-:-:S02]  /*21a0*/  ISETP.NE.AND P2, PT, R63, RZ, PT ;  /* 0x000000ff3f00720c */ /* 0x000fc40003f45270 */
[----:B------:R-:W-:Y:S01]  /*21b0*/  LOP3.LUT R4, RZ, R63, RZ, 0x33, !PT ;  /* 0x0000003fff047212 */ /* 0x000fe200078e33ff */
[----:B------:R-:W-:Y:S01]  /*21c0*/  @!P0 IMAD.MOV R79, RZ, RZ, -R79 ;  /* 0x000000ffff4f8224 */ /* 0x000fe200078e0a4f */
[----:B------:R-:W-:Y:S01]  /*21d0*/  SGXT.U32 R8, R8, 0xe ;  /* 0x0000000e0808781a */ /* 0x000fe20000000000 */
[----:B------:R-:W-:Y:S01]  /*21e0*/  @!P1 IMAD.MOV R75, RZ, RZ, -R75 ;  /* 0x000000ffff4b9224 */ /* 0x000fe200078e0a4b */
[----:B------:R-:W-:Y:S01]  /*21f0*/  SEL R11, R4, R11, !P2 ;  /* 0x0000000b040b7207 */ /* 0x000fe20005000000 */
[----:B------:R-:W-:Y:S01]  /*2200*/  @!P3 IMAD.MOV R77, RZ, RZ, -R77 ;  /* 0x000000ffff4db224 */ /* 0x000fe200078e0a4d */
[----:B------:R-:W-:Y:S01]  /*2210*/  IADD3 R16, P0, R7, UR16, RZ ;  /* 0x0000001007107c10 */ /* 0x000fe2000ff1e0ff */
[----:B------:R-:W-:Y:S01]  /*2220*/  @!P6 IMAD.MOV R81, RZ, RZ, -R81 ;  /* 0x000000ffff51e224 */ /* 0x000fe200078e0a51 */
[C---:B------:R-:W-:Y:S01]  /*2230*/  R2UR UR6, R8.reuse ;  /* 0x00000000080672ca */ /* 0x040fe200000e0000 */
[----:B------:R-:W-:Y:S01]  /*2240*/  IMAD R11, R11, UR4, RZ ;  /* 0x000000040b0b7c24 */ /* 0x000fe2000f8e02ff */
[----:B------:R-:W-:-:S02]  /*2250*/  R2UR UR10, R8 ;  /* 0x00000000080a72ca */ /* 0x000fc400000e0000 */
[----:B------:R-:W-:Y:S02]  /*2260*/  CS2R R62, SRZ ;  /* 0x00000000003e7805 */ /* 0x000fe4000001ff00 */
[C---:B------:R-:W-:Y:S02]  /*2270*/  SEL R15, R4.reuse, R15, !P2 ;  /* 0x0000000f040f7207 */ /* 0x040fe40005000000 */
[C---:B------:R-:W-:Y:S02]  /*2280*/  SEL R8, R4.reuse, R21, !P2 ;  /* 0x0000001504087207 */ /* 0x040fe40005000000 */
[C---:B------:R-:W-:Y:S01]  /*2290*/  SEL R25, R4.reuse, R25, !P2 ;  /* 0x0000001904197207 */ /* 0x040fe20005000000 */
[----:B------:R-:W-:Y:S01]  /*22a0*/  IMAD R15, R15, UR4, RZ ;  /* 0x000000040f0f7c24 */ /* 0x000fe2000f8e02ff */
[----:B------:R-:W-:Y:S01]  /*22b0*/  SEL R27, R4, R27, !P2 ;  /* 0x0000001b041b7207 */ /* 0x000fe20005000000 */
[----:B------:R-:W-:Y:S01]  /*22c0*/  IMAD R8, R8, UR4, RZ ;  /* 0x0000000408087c24 */ /* 0x000fe2000f8e02ff */
[C---:B------:R-:W-:Y:S01]  /*22d0*/  SEL R29, R4.reuse, R29, !P2 ;  /* 0x0000001d041d7207 */ /* 0x040fe20005000000 */
[----:B------:R-:W-:Y:S01]  /*22e0*/  IMAD R25, R25, UR4, RZ ;  /* 0x0000000419197c24 */ /* 0x000fe2000f8e02ff */
[C---:B------:R-:W-:Y:S01]  /*22f0*/  SEL R31, R4.reuse, R31, !P2 ;  /* 0x0000001f041f7207 */ /* 0x040fe20005000000 */
[----:B------:R-:W-:Y:S01]  /*2300*/  IMAD R27, R27, UR4, RZ ;  /* 0x000000041b1b7c24 */ /* 0x000fe2000f8e02ff */
[----:B------:R-:W-:Y:S01]  /*2310*/  LEA.HI.X.SX32 R21, R7, UR17, 0x1, P0 ;  /* 0x0000001107157c11 */ /* 0x000fe200080f0eff */
[----:B------:R-:W-:Y:S01]  /*2320*/  ULDC.64 UR16, c[0x0][0x218] ;  /* 0x0000860000107ab9 */ /* 0x000fe20000000a00 */
[C---:B------:R-:W-:Y:S01]  /*2330*/  SEL R33, R4.reuse, R33, !P2 ;  /* 0x0000002104217207 */ /* 0x040fe20005000000 */
[----:B------:R-:W-:Y:S01]  /*2340*/  IMAD R29, R29, UR4, RZ ;  /* 0x000000041d1d7c24 */ /* 0x000fe2000f8e02ff */
        /* <DEDUP_REMOVED lines=10> */
[----:B------:R-:W-:Y:S01]  /*23f0*/  SHF.R.S32.HI R220, RZ, 0x1f, R11 ;  /* 0x0000001fffdc7819 */ /* 0x000fe2000001140b */
[----:B------:R-:W-:Y:S01]  /*2400*/  IMAD R41, R41, UR4, RZ ;  /* 0x0000000429297c24 */ /* 0x000fe2000f8e02ff */
[----:B------:R-:W-:Y:S01]  /*2410*/  IADD3 R12, P4, R11, UR16, RZ ;  /* 0x000000100b0c7c10 */ /* 0x000fe2000ff9e0ff */
[----:B------:R-:W-:Y:S01]  /*2420*/  IMAD R43, R43, UR4, RZ ;  /* 0x000000042b2b7c24 */ /* 0x000fe2000f8e02ff */
[----:B------:R-:W-:Y:S01]  /*2430*/  SEL R13, R4, R13, !P2 ;  /* 0x0000000d040d7207 */ /* 0x000fe20005000000 */
[----:B------:R-:W-:Y:S01]  /*2440*/  IMAD.SHL.U32 R7, R2, 0x8, RZ ;  /* 0x0000000802077824 */ /* 0x000fe200078e00ff */
[----:B------:R-:W-:-:S02]  /*2450*/  SEL R45, R4, R45, !P2 ;  /* 0x0000002d042d7207 */ /* 0x000fc40005000000 */
        /* <DEDUP_REMOVED lines=32> */
[----:B------:R-:W-:Y:S01]  /*2660*/  SEL R4, R4, R81, !P2 ;  /* 0x0000005104047207 */ /* 0x000fe20005000000 */
[----:B------:R-:W-:Y:S01]  /*2670*/  IMAD R77, R77, UR4, RZ ;  /* 0x000000044d4d7c24 */ /* 0x000fe2000f8e02ff */
[----:B------:R-:W-:Y:S01]  /*2680*/  IADD3.X R220, R220, UR17, RZ, P4, !PT ;  /* 0x00000011dcdc7c10 */ /* 0x000fe2000a7fe4ff */
[----:B------:R-:W-:Y:S01]  /*2690*/  IMAD R79, R79, UR4, RZ ;  /* 0x000000044f4f7c24 */ /* 0x000fe2000f8e02ff */
[----:B------:R-:W-:Y:S01]  /*26a0*/  SHF.R.S32.HI R198, RZ, 0x1f, R15 ;  /* 0x0000001fffc67819 */ /* 0x000fe2000001140f */
[----:B------:R-:W-:Y:S01]  /*26b0*/  IMAD R18, R4, UR4, RZ ;  /* 0x0000000404127c24 */ /* 0x000fe2000f8e02ff */
[----:B------:R-:W-:-:S02]  /*26c0*/  IADD3 R208, P3, R15, UR16, RZ ;  /* 0x000000100fd07c10 */ /* 0x000fc4000ff7e0ff */
[----:B------:R-:W-:Y:S02]  /*26d0*/  CS2R R80, SRZ ;  /* 0x0000000000507805 */ /* 0x000fe4000001ff00 */
[----:B------:R-:W-:Y:S01]  /*26e0*/  SHF.R.S32.HI R194, RZ, 0x1f, R8 ;  /* 0x0000001fffc27819 */ /* 0x000fe20000011408 */
[----:B------:R-:W-:Y:S01]  /*26f0*/  UMOV UR4, 0xfffffffe ;  /* 0xfffffffe00047882 */ /* 0x000fe20000000000 */
[----:B------:R-:W-:Y:S02]  /*2700*/  IADD3 R210, P1, R8, UR16, RZ ;  /* 0x0000001008d27c10 */ /* 0x000fe4000ff3e0ff */
[----:B------:R-:W-:Y:S02]  /*2710*/  SHF.R.S32.HI R190, RZ, 0x1f, R25 ;  /* 0x0000001fffbe7819 */ /* 0x000fe40000011419 */
[----:B------:R-:W-:Y:S02]  /*2720*/  IADD3 R212, P0, R25, UR16, RZ ;  /* 0x0000001019d47c10 */ /* 0x000fe4000ff1e0ff */
[----:B------:R-:W-:-:S02]  /*2730*/  CS2R R24, SRZ ;  /* 0x0000000000187805 */ /* 0x000fc4000001ff00 */
[----:B------:R-:W-:Y:S02]  /*2740*/  SHF.R.S32.HI R186, RZ, 0x1f, R27 ;  /* 0x0000001fffba7819 */ /* 0x000fe4000001141b */
[----:B------:R-:W-:Y:S02]  /*2750*/  IADD3 R214, P2, R27, UR16, RZ ;  /* 0x000000101bd67c10 */ /* 0x000fe4000ff5e0ff */
[----:B------:R-:W-:Y:S02]  /*2760*/  CS2R R26, SRZ ;  /* 0x00000000001a7805 */ /* 0x000fe4000001ff00 */
[----:B------:R-:W-:Y:S02]  /*2770*/  SHF.R.S32.HI R182, RZ, 0x1f, R29 ;  /* 0x0000001fffb67819 */ /* 0x000fe4000001141d */
[----:B------:R-:W-:Y:S02]  /*2780*/  IADD3 R216, P5, R29, UR16, RZ ;  /* 0x000000101dd87c10 */ /* 0x000fe4000ffbe0ff */
[----:B------:R-:W-:-:S02]  /*2790*/  CS2R R28, SRZ ;  /* 0x00000000001c7805 */ /* 0x000fc4000001ff00 */
[----:B------:R-:W-:Y:S02]  /*27a0*/  SHF.R.S32.HI R178, RZ, 0x1f, R31 ;  /* 0x0000001fffb27819 */ /* 0x000fe4000001141f */
[----:B------:R-:W-:Y:S02]  /*27b0*/  IADD3 R218, P4, R31, UR16, RZ ;  /* 0x000000101fda7c10 */ /* 0x000fe4000ff9e0ff */
[----:B------:R-:W-:Y:S02]  /*27c0*/  CS2R R30, SRZ ;  /* 0x00000000001e7805 */ /* 0x000fe4000001ff00 */
[----:B------:R-:W-:Y:S02]  /*27d0*/  R2UR UR8, R14 ;  /* 0x000000000e0872ca */ /* 0x000fe400000e0000 */
[----:B------:R-:W0:Y:S01]  /*27e0*/  LDC R14, c[0x0][0x238] ;  /* 0x00008e00ff0e7b82 */ /* 0x000e220000000800 */
[----:B------:R-:W-:Y:S02]  /*27f0*/  IADD3.X R198, R198, UR17, RZ, P3, !PT ;  /* 0x00000011c6c67c10 */ /* 0x000fe40009ffe4ff */
[----:B------:R-:W-:-:S02]  /*2800*/  IADD3.X R194, R194, UR17, RZ, P1, !PT ;  /* 0x00000011c2c27c10 */ /* 0x000fc40008ffe4ff */
[----:B------:R-:W-:Y:S02]  /*2810*/  IADD3.X R190, R190, UR17, RZ, P0, !PT ;  /* 0x00000011bebe7c10 */ /* 0x000fe400087fe4ff */
[----:B------:R-:W-:Y:S02]  /*2820*/  IADD3.X R186, R186, UR17, RZ, P2, !PT ;  /* 0x00000011baba7c10 */ /* 0x000fe400097fe4ff */
[----:B------:R-:W-:Y:S02]  /*2830*/  IADD3.X R182, R182, UR17, RZ, P5, !PT ;  /* 0x00000011b6b67c10 */ /* 0x000fe4000affe4ff */
[----:B------:R-:W-:Y:S02]  /*2840*/  IADD3.X R178, R178, UR17, RZ, P4, !PT ;  /* 0x00000011b2b27c10 */ /* 0x000fe4000a7fe4ff */
[----:B------:R-:W-:Y:S02]  /*2850*/  SHF.R.S32.HI R174, RZ, 0x1f, R33 ;  /* 0x0000001fffae7819 */ /* 0x000fe40000011421 */
[----:B------:R-:W-:-:S02]  /*2860*/  IADD3 R204, P3, R33, UR16, RZ ;  /* 0x0000001021cc7c10 */ /* 0x000fc4000ff7e0ff */
[----:B------:R-:W-:Y:S02]  /*2870*/  CS2R R32, SRZ ;  /* 0x0000000000207805 */ /* 0x000fe4000001ff00 */
[----:B------:R-:W-:Y:S02]  /*2880*/  SHF.R.S32.HI R170, RZ, 0x1f, R35 ;  /* 0x0000001fffaa7819 */ /* 0x000fe40000011423 */
[----:B------:R-:W-:Y:S02]  /*2890*/  IADD3 R200, P1, R35, UR16, RZ ;  /* 0x0000001023c87c10 */ /* 0x000fe4000ff3e0ff */
[----:B------:R-:W-:Y:S02]  /*28a0*/  CS2R R34, SRZ ;  /* 0x0000000000227805 */ /* 0x000fe4000001ff00 */
        /* <DEDUP_REMOVED lines=36> */
[----:B------:R-:W-:Y:S02]  /*2af0*/  R2UR UR11, R9 ;  /* 0x00000000090b72ca */ /* 0x000fe400000e0000 */
[----:B------:R-:W-:-:S02]  /*2b00*/  R2UR UR9, R10 ;  /* 0x000000000a0972ca */ /* 0x000fc400000e0000 */
[----:B------:R-:W-:Y:S02]  /*2b10*/  LOP3.LUT R15, R2, 0x3f, RZ, 0xc0, !PT ;  /* 0x0000003f020f7812 */ /* 0x000fe400078ec0ff */
[----:B------:R-:W-:Y:S02]  /*2b20*/  LOP3.LUT R8, R7, 0x30, RZ, 0xc0, !PT ;  /* 0x0000003007087812 */ /* 0x000fe400078ec0ff */
[----:B------:R-:W-:Y:S01]  /*2b30*/  IADD3.X R150, R150, UR17, RZ, P3, !PT ;  /* 0x0000001196967c10 */ /* 0x000fe20009ffe4ff */
[----:B------:R-:W-:Y:S01]  /*2b40*/  IMAD R15, R15, UR7, RZ ;  /* 0x000000070f0f7c24 */ /* 0x000fe2000f8e02ff */
[----:B------:R-:W-:Y:S01]  /*2b50*/  IADD3.X R130, R130, UR17, RZ, P1, !PT ;  /* 0x0000001182827c10 */ /* 0x000fe20008ffe4ff */
[----:B------:R-:W-:Y:S01]  /*2b60*/  UMOV UR7, 0x80000020 ;  /* 0x8000002000077882 */ /* 0x000fe20000000000 */
[----:B------:R-:W-:Y:S01]  /*2b70*/  IADD3.X R126, R126, UR17, RZ, P0, !PT ;  /* 0x000000117e7e7c10 */ /* 0x000fe200087fe4ff */
[----:B------:R-:W-:Y:S01]  /*2b80*/  UIADD3.64 UR10, UR10, -UR4, URZ ;  /* 0x800000040a0a7297 */ /* 0x000fe2000fffe03f */
[----:B------:R-:W-:Y:S01]  /*2b90*/  IADD3.X R122, R122, UR17, RZ, P2, !PT ;  /* 0x000000117a7a7c10 */ /* 0x000fe200097fe4ff */
[----:B------:R-:W-:Y:S01]  /*2ba0*/  UIADD3.64 UR20, UR8, 0x100, URZ ;  /* 0x0000010008147897 */ /* 0x000fe2000fffe03f */
[----:B------:R-:W-:-:S02]  /*2bb0*/  IADD3.X R118, R118, UR17, RZ, P5, !PT ;  /* 0x0000001176767c10 */ /* 0x000fc4000affe4ff */
[----:B------:R-:W-:Y:S02]  /*2bc0*/  IADD3.X R114, R114, UR17, RZ, P4, !PT ;  /* 0x0000001172727c10 */ /* 0x000fe4000a7fe4ff */
        /* <DEDUP_REMOVED lines=19> */
[----:B------:R-:W-:Y:S01]  /*2d00*/  IADD3 R206, P6, R13, UR16, RZ ;  /* 0x000000100dce7c10 */ /* 0x000fe2000ffde0ff */
[----:B------:R-:W-:Y:S01]  /*2d10*/  IMAD R13, R3, 0x40, R8 ;  /* 0x00000040030d7824 */ /* 0x000fe200078e0208 */
[----:B------:R-:W-:Y:S02]  /*2d20*/  IADD3.X R110, R110, UR17, RZ, P3, !PT ;  /* 0x000000116e6e7c10 */ /* 0x000fe40009ffe4ff */
[----:B------:R-:W-:Y:S02]  /*2d30*/  IADD3.X R106, R106, UR17, RZ, P1, !PT ;  /* 0x000000116a6a7c10 */ /* 0x000fe40008ffe4ff */
[----:B------:R-:W-:-:S02]  /*2d40*/  IADD3.X R102, R102, UR17, RZ, P0, !PT ;  /* 0x0000001166667c10 */ /* 0x000fc400087fe4ff */
[----:B------:R-:W-:Y:S02]  /*2d50*/  IADD3.X R98, R98, UR17, RZ, P2, !PT ;  /* 0x0000001162627c10 */ /* 0x000fe400097fe4ff */
[----:B------:R-:W-:Y:S02]  /*2d60*/  IADD3.X R94, R94, UR17, RZ, P5, !PT ;  /* 0x000000115e5e7c10 */ /* 0x000fe4000affe4ff */
[----:B------:R-:W-:Y:S02]  /*2d70*/  IADD3.X R92, R92, UR17, RZ, P4, !PT ;  /* 0x000000115c5c7c10 */ /* 0x000fe4000a7fe4ff */
        /* <DEDUP_REMOVED lines=15> */
[----:B------:R-:W-:Y:S02]  /*2e70*/  IADD3 R96, P4, R18, UR16, RZ ;  /* 0x0000001012607c10 */ /* 0x000fe4000ff9e0ff */
[----:B------:R-:W-:Y:S02]  /*2e80*/  SHF.R.S32.HI R11, RZ, 0x1f, R15 ;  /* 0x0000001fff0b7819 */ /* 0x000fe4000001140f */
[C---:B------:R-:W-:Y:S02]  /*2e90*/  LOP3.LUT R10, R13.reuse, 0x10, RZ, 0x3c, !PT ;  /* 0x000000100d0a7812 */ /* 0x040fe400078e3cff */
[C---:B------:R-:W-:Y:S02]  /*2ea0*/  LOP3.LUT R9, R13.reuse, 0x20, RZ, 0x3c, !PT ;  /* 0x000000200d097812 */ /* 0x040fe400078e3cff */
[----:B------:R-:W-:Y:S02]  /*2eb0*/  LOP3.LUT R8, R13, 0x30, RZ, 0x3c, !PT ;  /* 0x000000300d087812 */ /* 0x000fe400078e3cff */
[----:B------:R-:W-:-:S02]  /*2ec0*/  IADD3.X R202, R202, UR17, RZ, P6, !PT ;  /* 0x00000011caca7c10 */ /* 0x000fc4000b7fe4ff */
[----:B------:R-:W-:Y:S02]  /*2ed0*/  IADD3.X R4, R4, UR17, RZ, P3, !PT ;  /* 0x0000001104047c10 */ /* 0x000fe40009ffe4ff */
[----:B------:R-:W-:Y:S02]  /*2ee0*/  IADD3.X R90, R90, UR17, RZ, P1, !PT ;  /* 0x000000115a5a7c10 */ /* 0x000fe40008ffe4ff */
[----:B------:R-:W-:Y:S02]  /*2ef0*/  IADD3.X R88, R88, UR17, RZ, P0, !PT ;  /* 0x0000001158587c10 */ /* 0x000fe400087fe4ff */
[----:B------:R-:W-:Y:S02]  /*2f00*/  IADD3.X R22, R22, UR17, RZ, P2, !PT ;  /* 0x0000001116167c10 */ /* 0x000fe400097fe4ff */
[----:B------:R-:W-:Y:S02]  /*2f10*/  IADD3.X R20, R20, UR17, RZ, P5, !PT ;  /* 0x0000001114147c10 */ /* 0x000fe4000affe4ff */
[----:B------:R-:W-:Y:S01]  /*2f20*/  LEA.HI.X.SX32 R18, R18, UR17, 0x1, P4 ;  /* 0x0000001112127c11 */ /* 0x000fe2000a0f0eff */
[----:B0-----:R-:W-:-:S12]  /*2f30*/  UIADD3.64 UR16, UR8, 0xfe, URZ ;  /* 0x000000fe08107897 */ /* 0x001fd8000fffe03f */
.L_x_2:
[C---:B------:R-:W-:Y:S02]  /*2f40*/  ISETP.GT.AND P1, PT, R17.reuse, RZ, PT ;  /* 0x000000ff1100720c */ /* 0x040fe40003f24270 */
[C---:B------:R-:W-:Y:S01]  /*2f50*/  ISETP.GT.AND P4, PT, R17.reuse, 0x1, PT ;  /* 0x000000011100780c */ /* 0x040fe20003f84270 */
[----:B------:R-:W-:Y:S01]  /*2f60*/  IMAD.SHL.U32 R89, R14, 0x2, RZ ;  /* 0x000000020e597824 */ /* 0x000fe200078e00ff */
[----:B------:R-:W-:Y:S02]  /*2f70*/  IADD3 R134, P3, R16, UR24, RZ ;  /* 0x0000001810867c10 */ /* 0x000fe4000ff7e0ff */
[----:B------:R-:W-:Y:S02]  /*2f80*/  ISETP.GT.AND P2, PT, R17, 0x2, PT ;  /* 0x000000021100780c */ /* 0x000fe40003f44270 */
[----:B------:R-:W-:Y:S01]  /*2f90*/  PRMT R141, RZ, 0x7610, R141 ;  /* 0x00007610ff8d7816 */ /* 0x000fe2000000008d */
[----:B------:R-:W-:Y:S01]  /*2fa0*/  IMAD R91, R14, 0x3, RZ ;  /* 0x000000030e5b7824 */ /* 0x000fe200078e02ff */
[----:B------:R-:W-:-:S02]  /*2fb0*/  LOP3.LUT R132, R2, 0x3f, RZ, 0xc0, !PT ;  /* 0x0000003f02847812 */ /* 0x000fc400078ec0ff */
[----:B------:R-:W-:Y:S01]  /*2fc0*/  LEA.HI.X.SX32 R135, R14, R21, 0x1, P3 ;  /* 0x000000150e877211 */ /* 0x000fe200018f0eff */
[----:B------:R-:W-:Y:S01]  /*2fd0*/  @P1 IMAD.MOV.U32 R133, RZ, RZ, R21 ;  /* 0x000000ffff851224 */ /* 0x000fe200078e0015 */
[CC--:B------:R-:W-:Y:S02]  /*2fe0*/  IADD3 R136, P5, R89.reuse, R16.reuse, RZ ;  /* 0x0000001059887210 */ /* 0x0c0fe40007fbe0ff */
[----:B------:R-:W-:Y:S01]  /*2ff0*/  PRMT R142, RZ, 0x7610, R142 ;  /* 0x00007610ff8e7816 */ /* 0x000fe2000000008e */
[----:B------:R-:W2:Y:S01]  /*3000*/  @P4 LDG.E.U8 R141, desc[UR14][R134.64] ;  /* 0x0000000e868d4981 */ /* 0x000ea2000c1e1100 */
[----:B------:R-:W-:Y:S01]  /*3010*/  ISETP.GE.AND P0, PT, R132, R17, PT ;  /* 0x000000118400720c */ /* 0x000fe20003f06270 */
[----:B------:R-:W-:Y:S01]  /*3020*/  @P1 IMAD.MOV.U32 R132, RZ, RZ, R16 ;  /* 0x000000ffff841224 */ /* 0x000fe200078e0010 */
[----:B------:R-:W-:Y:S02]  /*3030*/  PRMT R140, RZ, 0x7610, R140 ;  /* 0x00007610ff8c7816 */ /* 0x000fe4000000008c */
[----:B------:R-:W-:Y:S01]  /*3040*/  LEA.HI.X.SX32 R137, R89, R21, 0x1, P5 ;  /* 0x0000001559897211 */ /* 0x000fe200028f0eff */
[----:B------:R-:W-:Y:S01]  /*3050*/  IMAD.SHL.U32 R89, R14, 0x4, RZ ;  /* 0x000000040e597824 */ /* 0x000fe200078e00ff */
[----:B------:R-:W-:Y:S01]  /*3060*/  ISETP.GT.AND P3, PT, R17, 0x3, PT ;  /* 0x000000031100780c */ /* 0x000fe20003f64270 */
[----:B------:R0:W3:Y:S01]  /*3070*/  @P1 LDG.E.U8 R142, desc[UR14][R132.64] ;  /* 0x0000000e848e1981 */ /* 0x0000e2000c1e1100 */
[----:B------:R-:W-:-:S03]  /*3080*/  IADD3 R144, P4, R91, R16, RZ ;  /* 0x000000105b907210 */ /* 0x000fc60007f9e0ff */
[----:B------:R1:W4:Y:S01]  /*3090*/  @P2 LDG.E.U8 R140, desc[UR14][R136.64] ;  /* 0x0000000e888c2981 */ /* 0x000322000c1e1100 */
[-C--:B------:R-:W-:Y:S01]  /*30a0*/  LEA.HI.X.SX32 R145, R91, R21.reuse, 0x1, P4 ;  /* 0x000000155b917211 */ /* 0x080fe200020f0eff */
[C---:B------:R-:W-:Y:S01]  /*30b0*/  IMAD R91, R14.reuse, 0x5, RZ ;  /* 0x000000050e5b7824 */ /* 0x040fe200078e02ff */
[----:B------:R-:W-:Y:S02]  /*30c0*/  PRMT R250, RZ, 0x7610, R250 ;  /* 0x00007610fffa7816 */ /* 0x000fe400000000fa */
[-C--:B0-----:R-:W-:Y:S02]  /*30d0*/  IADD3 R132, P2, R89, R16.reuse, RZ ;  /* 0x0000001059847210 */ /* 0x081fe40007f5e0ff */
[----:B------:R-:W-:Y:S02]  /*30e0*/  ISETP.GT.AND P1, PT, R17, 0x4, PT ;  /* 0x000000041100780c */ /* 0x000fe40003f24270 */
[----:B------:R0:W5:Y:S01]  /*30f0*/  @P3 LDG.E.U8 R250, desc[UR14][R144.64] ;  /* 0x0000000e90fa3981 */ /* 0x000162000c1e1100 */
[----:B------:R-:W-:Y:S01]  /*3100*/  LEA.HI.X.SX32 R133, R89, R21, 0x1, P2 ;  /* 0x0000001559857211 */ /* 0x000fe200010f0eff */
[----:B------:R-:W-:Y:S01]  /*3110*/  IMAD R89, R14, 0x6, RZ ;  /* 0x000000060e597824 */ /* 0x000fe200078e02ff */
[----:B------:R-:W-:-:S02]  /*3120*/  IADD3 R138, P5, R91, R16, RZ ;  /* 0x000000105b8a7210 */ /* 0x000fc40007fbe0ff */
[----:B------:R-:W-:Y:S02]  /*3130*/  ISETP.GT.AND P3, PT, R17, 0x5, PT ;  /* 0x000000051100780c */ /* 0x000fe40003f64270 */
[-C--:B------:R-:W-:Y:S01]  /*3140*/  LEA.HI.X.SX32 R139, R91, R21.reuse, 0x1, P5 ;  /* 0x000000155b8b7211 */ /* 0x080fe200028f0eff */
[C---:B------:R-:W-:Y:S01]  /*3150*/  IMAD R91, R14.reuse, 0x7, RZ ;  /* 0x000000070e5b7824 */ /* 0x040fe200078e02ff */
[-C--:B-1----:R-:W-:Y:S02]  /*3160*/  IADD3 R136, P4, R89, R16.reuse, RZ ;  /* 0x0000001059887210 */ /* 0x082fe40007f9e0ff */
[----:B------:R-:W-:Y:S02]  /*3170*/  PRMT R143, RZ, 0x7610, R143 ;  /* 0x00007610ff8f7816 */ /* 0x000fe4000000008f */
[----:B------:R-:W-:Y:S02]  /*3180*/  ISETP.GT.AND P2, PT, R17, 0x6, PT ;  /* 0x000000061100780c */ /* 0x000fe40003f44270 */
[----:B------:R-:W-:Y:S01]  /*3190*/  LEA.HI.X.SX32 R137, R89, R21, 0x1, P4 ;  /* 0x0000001559897211 */ /* 0x000fe200020f0eff */
[----:B------:R-:W-:Y:S01]  /*31a0*/  IMAD.SHL.U32 R89, R14, 0x8, RZ ;  /* 0x000000080e597824 */ /* 0x000fe200078e00ff */
[----:B------:R-:W-:Y:S01]  /*31b0*/  IADD3 R134, P4, R91, R16, RZ ;  /* 0x000000105b867210 */ /* 0x000fe20007f9e0ff */
[----:B------:R1:W2:Y:S01]  /*31c0*/  @P1 LDG.E.U8 R143, desc[UR14][R132.64] ;  /* 0x0000000e848f1981 */ /* 0x0002a2000c1e1100 */
[----:B0-----:R-:W-:-:S02]  /*31d0*/  PRMT R144, RZ, 0x7610, R144 ;  /* 0x00007610ff907816 */ /* 0x001fc40000000090 */
[----:B------:R-:W-:Y:S02]  /*31e0*/  ISETP.GT.AND P1, PT, R17, 0x7, PT ;  /* 0x000000071100780c */ /* 0x000fe40003f24270 */
[-C--:B------:R-:W-:Y:S01]  /*31f0*/  LEA.HI.X.SX32 R135, R91, R21.reuse, 0x1, P4 ;  /* 0x000000155b877211 */ /* 0x080fe200020f0eff */
[C---:B------:R-:W-:Y:S01]  /*3200*/  IMAD R91, R14.reuse, 0x9, RZ ;  /* 0x000000090e5b7824 */ /* 0x040fe200078e02ff */
[----:B------:R-:W-:Y:S01]  /*3210*/  PRMT R145, RZ, 0x7610, R145 ;  /* 0x00007610ff917816 */ /* 0x000fe20000000091 */
[----:B------:R0:W3:Y:S01]  /*3220*/  @P3 LDG.E.U8 R144, desc[UR14][R138.64] ;  /* 0x0000000e8a903981 */ /* 0x0000e2000c1e1100 */
[----:B-1----:R-:W-:Y:S02]  /*3230*/  IADD3 R132, P5, R89, R16, RZ ;  /* 0x0000001059847210 */ /* 0x002fe40007fbe0ff */
[----:B------:R-:W-:Y:S02]  /*3240*/  ISETP.GT.AND P3, PT, R17, 0x8, PT ;  /* 0x000000081100780c */ /* 0x000fe40003f64270 */
[----:B------:R1:W2:Y:S01]  /*3250*/  @P2 LDG.E.U8 R145, desc[UR14][R136.64] ;  /* 0x0000000e88912981 */ /* 0x0002a2000c1e1100 */
[----:B------:R-:W-:Y:S01]  /*3260*/  LEA.HI.X.SX32 R133, R89, R21, 0x1, P5 ;  /* 0x0000001559857211 */ /* 0x000fe200028f0eff */
[----:B------:R-:W-:Y:S01]  /*3270*/  IMAD R89, R14, 0xa, RZ ;  /* 0x0000000a0e597824 */ /* 0x000fe200078e02ff */
[----:B------:R-:W-:-:S02]  /*3280*/  PRMT R146, RZ, 0x7610, R146 ;  /* 0x00007610ff927816 */ /* 0x000fc40000000092 */
[-C--:B0-----:R-:W-:Y:S02]  /*3290*/  IADD3 R138, P4, R91, R16.reuse, RZ ;  /* 0x000000105b8a7210 */ /* 0x081fe40007f9e0ff */
[----:B------:R-:W-:Y:S02]  /*32a0*/  ISETP.GT.AND P2, PT, R17, 0x9, PT ;  /* 0x000000091100780c */ /* 0x000fe40003f44270 */
[----:B------:R-:W-:Y:S01]  /*32b0*/  LEA.HI.X.SX32 R139, R91, R21, 0x1, P4 ;  /* 0x000000155b8b7211 */ /* 0x000fe200020f0eff */
[----:B------:R-:W-:Y:S01]  /*32c0*/  IMAD R91, R14, 0xb, RZ ;  /* 0x0000000b0e5b7824 */ /* 0x000fe200078e02ff */
[----:B------:R-:W-:Y:S01]  /*32d0*/  PRMT R147, RZ, 0x7610, R147 ;  /* 0x00007610ff937816 */ /* 0x000fe20000000093 */
[----:B------:R0:W2:Y:S01]  /*32e0*/  @P1 LDG.E.U8 R146, desc[UR14][R134.64] ;  /* 0x0000000e86921981 */ /* 0x0000a2000c1e1100 */
[----:B-1----:R-:W-:Y:S02]  /*32f0*/  IADD3 R136, P4, R89, R16, RZ ;  /* 0x0000001059887210 */ /* 0x002fe40007f9e0ff */
[----:B------:R-:W-:-:S02]  /*3300*/  ISETP.GT.AND P1, PT, R17, 0xa, PT ;  /* 0x0000000a1100780c */ /* 0x000fc40003f24270 */
[-C--:B------:R-:W-:Y:S01]  /*3310*/  LEA.HI.X.SX32 R137, R89, R21.reuse, 0x1, P4 ;  /* 0x0000001559897211 */ /* 0x080fe200020f0eff */
[C---:B------:R-:W-:Y:S01]  /*3320*/  IMAD R89, R14.reuse, 0xc, RZ ;  /* 0x0000000c0e597824 */ /* 0x040fe200078e02ff */
[----:B------:R-:W-:Y:S01]  /*3330*/  PRMT R153, RZ, 0x7610, R153 ;  /* 0x00007610ff997816 */ /* 0x000fe20000000099 */
[----:B------:R1:W2:Y:S01]  /*3340*/  @P3 LDG.E.U8 R147, desc[UR14][R132.64] ;  /* 0x0000000e84933981 */ /* 0x0002a2000c1e1100 */
[----:B0-----:R-:W-:Y:S02]  /*3350*/  IADD3 R134, P5, R91, R16, RZ ;  /* 0x000000105b867210 */ /* 0x001fe40007fbe0ff */
[----:B------:R-:W-:Y:S02]  /*3360*/  ISETP.GT.AND P3, PT, R17, 0xb, PT ;  /* 0x0000000b1100780c */ /* 0x000fe40003f64270 */
[----:B------:R0:W2:Y:S01]  /*3370*/  @P2 LDG.E.U8 R153, desc[UR14][R138.64] ;  /* 0x0000000e8a992981 */ /* 0x0000a2000c1e1100 */
[----:B------:R-:W-:Y:S01]  /*3380*/  LEA.HI.X.SX32 R135, R91, R21, 0x1, P5 ;  /* 0x000000155b877211 */ /* 0x000fe200028f0eff */
[----:B------:R-:W-:Y:S01]  /*3390*/  IMAD R91, R14, 0xd, RZ ;  /* 0x0000000d0e5b7824 */ /* 0x000fe200078e02ff */
[----:B------:R-:W-:-:S02]  /*33a0*/  PRMT R155, RZ, 0x7610, R155 ;  /* 0x00007610ff9b7816 */ /* 0x000fc4000000009b */
[-C--:B-1----:R-:W-:Y:S02]  /*33b0*/  IADD3 R132, P4, R89, R16.reuse, RZ ;  /* 0x0000001059847210 */ /* 0x082fe40007f9e0ff */
[----:B------:R-:W-:Y:S02]  /*33c0*/  ISETP.GT.AND P2, PT, R17, 0xc, PT ;  /* 0x0000000c1100780c */ /* 0x000fe40003f44270 */
[----:B------:R-:W-:Y:S01]  /*33d0*/  PRMT R157, RZ, 0x7610, R157 ;  /* 0x00007610ff9d7816 */ /* 0x000fe2000000009d */
[----:B------:R1:W2:Y:S01]  /*33e0*/  @P1 LDG.E.U8 R155, desc[UR14][R136.64] ;  /* 0x0000000e889b1981 */ /* 0x0002a2000c1e1100 */
[----:B------:R-:W-:Y:S01]  /*33f0*/  LEA.HI.X.SX32 R133, R89, R21, 0x1, P4 ;  /* 0x0000001559857211 */ /* 0x000fe200020f0eff */
[----:B------:R-:W-:Y:S01]  /*3400*/  IMAD R89, R14, 0xe, RZ ;  /* 0x0000000e0e597824 */ /* 0x000fe200078e02ff */
[----:B0-----:R-:W-:Y:S02]  /*3410*/  IADD3 R138, P4, R91, R16, RZ ;  /* 0x000000105b8a7210 */ /* 0x001fe40007f9e0ff */
[----:B------:R-:W-:Y:S01]  /*3420*/  ISETP.GT.AND P1, PT, R17, 0xd, PT ;  /* 0x0000000d1100780c */ /* 0x000fe20003f24270 */
[----:B------:R0:W2:Y:S01]  /*3430*/  @P3 LDG.E.U8 R157, desc[UR14][R134.64] ;  /* 0x0000000e869d3981 */ /* 0x0000a2000c1e1100 */
[----:B------:R-:W-:-:S02]  /*3440*/  PRMT R159, RZ, 0x7610, R159 ;  /* 0x00007610ff9f7816 */ /* 0x000fc4000000009f */
[-C--:B------:R-:W-:Y:S01]  /*3450*/  LEA.HI.X.SX32 R139, R91, R21.reuse, 0x1, P4 ;  /* 0x000000155b8b7211 */ /* 0x080fe200020f0eff */
[C---:B------:R-:W-:Y:S01]  /*3460*/  IMAD R91, R14.reuse, 0xf, RZ ;  /* 0x0000000f0e5b7824 */ /* 0x040fe200078e02ff */
[-C--:B-1----:R-:W-:Y:S02]  /*3470*/  IADD3 R136, P5, R89, R16.reuse, RZ ;  /* 0x0000001059887210 */ /* 0x082fe40007fbe0ff */
[----:B------:R-:W-:Y:S01]  /*3480*/  ISETP.GT.AND P3, PT, R17, 0xe, PT ;  /* 0x0000000e1100780c */ /* 0x000fe20003f64270 */
[----:B------:R1:W2:Y:S01]  /*3490*/  @P2 LDG.E.U8 R159, desc[UR14][R132.64] ;  /* 0x0000000e849f2981 */ /* 0x0002a2000c1e1100 */
[----:B------:R-:W-:Y:S02]  /*34a0*/  PRMT R161, RZ, 0x7610, R161 ;  /* 0x00007610ffa17816 */ /* 0x000fe400000000a1 */
[----:B------:R-:W-:Y:S01]  /*34b0*/  LEA.HI.X.SX32 R137, R89, R21, 0x1, P5 ;  /* 0x0000001559897211 */ /* 0x000fe200028f0eff */
[----:B------:R-:W-:Y:S01]  /*34c0*/  IMAD.SHL.U32 R89, R14, 0x10, RZ ;  /* 0x000000100e597824 */ /* 0x000fe200078e00ff */
[----:B0-----:R-:W-:-:S02]  /*34d0*/  IADD3 R134, P4, R91, R16, RZ ;  /* 0x000000105b867210 */ /* 0x001fc40007f9e0ff */
[----:B------:R-:W-:Y:S01]  /*34e0*/  ISETP.GT.AND P2, PT, R17, 0xf, PT ;  /* 0x0000000f1100780c */ /* 0x000fe20003f44270 */
[----:B------:R-:W2:Y:S01]  /*34f0*/  @P1 LDG.E.U8 R161, desc[UR14][R138.64] ;  /* 0x0000000e8aa11981 */ /* 0x000ea2000c1e1100 */
[----:B------:R-:W-:Y:S02]  /*3500*/  PRMT R163, RZ, 0x7610, R163 ;  /* 0x00007610ffa37816 */ /* 0x000fe400000000a3 */
[-C--:B------:R-:W-:Y:S01]  /*3510*/  LEA.HI.X.SX32 R135, R91, R21.reuse, 0x1, P4 ;  /* 0x000000155b877211 */ /* 0x080fe200020f0eff */
[C---:B------:R-:W-:Y:S01]  /*3520*/  IMAD R91, R14.reuse, 0x12, RZ ;  /* 0x000000120e5b7824 */ /* 0x040fe200078e02ff */
[----:B-1----:R-:W-:Y:S02]  /*3530*/  IADD3 R132, P4, R89, R16, RZ ;  /* 0x0000001059847210 */ /* 0x002fe40007f9e0ff */
[----:B------:R-:W-:Y:S01]  /*3540*/  ISETP.GT.AND P1, PT, R17, 0x10, PT ;  /* 0x000000101100780c */ /* 0x000fe20003f24270 */
[----:B------:R0:W2:Y:S01]  /*3550*/  @P3 LDG.E.U8 R163, desc[UR14][R136.64] ;  /* 0x0000000e88a33981 */ /* 0x0000a2000c1e1100 */
[----:B------:R-:W-:Y:S01]  /*3560*/  PRMT R165, RZ, 0x7610, R165 ;  /* 0x00007610ffa57816 */ /* 0x000fe200000000a5 */
[C---:B------:R-:W-:Y:S01]  /*3570*/  IMAD R93, R14.reuse, 0x11, RZ ;  /* 0x000000110e5d7824 */ /* 0x040fe200078e02ff */
[----:B------:R-:W-:Y:S01]  /*3580*/  LEA.HI.X.SX32 R133, R89, R21, 0x1, P4 ;  /* 0x0000001559857211 */ /* 0x000fe200020f0eff */
[----:B------:R-:W-:Y:S01]  /*3590*/  IMAD R89, R14, 0x13, RZ ;  /* 0x000000130e597824 */ /* 0x000fe200078e02ff */
[----:B------:R-:W-:-:S02]  /*35a0*/  ISETP.GT.AND P3, PT, R17, 0x11, PT ;  /* 0x000000111100780c */ /* 0x000fc40003f64270 */
[----:B------:R-:W-:Y:S01]  /*35b0*/  PRMT R167, RZ, 0x7610, R167 ;  /* 0x00007610ffa77816 */ /* 0x000fe200000000a7 */
[----:B------:R1:W2:Y:S01]  /*35c0*/  @P2 LDG.E.U8 R165, desc[UR14][R134.64] ;  /* 0x0000000e86a52981 */ /* 0x0002a2000c1e1100 */
[-C--:B0-----:R-:W-:Y:S02]  /*35d0*/  IADD3 R136, P4, R91, R16.reuse, RZ ;  /* 0x000000105b887210 */ /* 0x081fe40007f9e0ff */
[-C--:B------:R-:W-:Y:S02]  /*35e0*/  IADD3 R138, P5, R93, R16.reuse, RZ ;  /* 0x000000105d8a7210 */ /* 0x080fe40007fbe0ff */
[----:B------:R0:W2:Y:S01]  /*35f0*/  @P1 LDG.E.U8 R167, desc[UR14][R132.64] ;  /* 0x0000000e84a71981 */ /* 0x0000a2000c1e1100 */
[----:B------:R-:W-:Y:S01]  /*3600*/  LEA.HI.X.SX32 R137, R91, R21, 0x1, P4 ;  /* 0x000000155b897211 */ /* 0x000fe200020f0eff */
[----:B------:R-:W-:Y:S01]  /*3610*/  IMAD R91, R14, 0x14, RZ ;  /* 0x000000140e5b7824 */ /* 0x000fe200078e02ff */
[----:B------:R-:W-:Y:S02]  /*3620*/  ISETP.GT.AND P2, PT, R17, 0x12, PT ;  /* 0x000000121100780c */ /* 0x000fe40003f44270 */
[----:B-1----:R-:W-:-:S02]  /*3630*/  IADD3 R134, P4, R89, R16, RZ ;  /* 0x0000001059867210 */ /* 0x002fc40007f9e0ff */
[----:B------:R-:W-:Y:S02]  /*3640*/  PRMT R169, RZ, 0x7610, R169 ;  /* 0x00007610ffa97816 */ /* 0x000fe400000000a9 */
[-C--:B------:R-:W-:Y:S02]  /*3650*/  LEA.HI.X.SX32 R139, R93, R21.reuse, 0x1, P5 ;  /* 0x000000155d8b7211 */ /* 0x080fe400028f0eff */
[----:B------:R-:W-:Y:S01]  /*3660*/  LEA.HI.X.SX32 R135, R89, R21, 0x1, P4 ;  /* 0x0000001559877211 */ /* 0x000fe200020f0eff */
[----:B------:R-:W-:Y:S01]  /*3670*/  IMAD R89, R14, 0x15, RZ ;  /* 0x000000150e597824 */ /* 0x000fe200078e02ff */
[----:B0-----:R-:W-:Y:S01]  /*3680*/  IADD3 R132, P5, R91, R16, RZ ;  /* 0x000000105b847210 */ /* 0x001fe20007fbe0ff */
[----:B------:R0:W2:Y:S01]  /*3690*/  @P3 LDG.E.U8 R169, desc[UR14][R138.64] ;  /* 0x0000000e8aa93981 */ /* 0x0000a2000c1e1100 */
[----:B------:R-:W-:Y:S02]  /*36a0*/  ISETP.GT.AND P1, PT, R17, 0x13, PT ;  /* 0x000000131100780c */ /* 0x000fe40003f24270 */
[----:B------:R-:W-:-:S02]  /*36b0*/  PRMT R171, RZ, 0x7610, R171 ;  /* 0x00007610ffab7816 */ /* 0x000fc400000000ab */
[-C--:B------:R-:W-:Y:S01]  /*36c0*/  LEA.HI.X.SX32 R133, R91, R21.reuse, 0x1, P5 ;  /* 0x000000155b857211 */ /* 0x080fe200028f0eff */
[C---:B------:R-:W-:Y:S01]  /*36d0*/  IMAD R91, R14.reuse, 0x16, RZ ;  /* 0x000000160e5b7824 */ /* 0x040fe200078e02ff */
[----:B------:R-:W-:Y:S02]  /*36e0*/  ISETP.GT.AND P3, PT, R17, 0x14, PT ;  /* 0x000000141100780c */ /* 0x000fe40003f64270 */
[----:B------:R-:W-:Y:S01]  /*36f0*/  PRMT R173, RZ, 0x7610, R173 ;  /* 0x00007610ffad7816 */ /* 0x000fe200000000ad */
[----:B------:R1:W2:Y:S01]  /*3700*/  @P2 LDG.E.U8 R171, desc[UR14][R136.64] ;  /* 0x0000000e88ab2981 */ /* 0x0002a2000c1e1100 */
[-C--:B0-----:R-:W-:Y:S02]  /*3710*/  IADD3 R138, P4, R89, R16.reuse, RZ ;  /* 0x00000010598a7210 */ /* 0x081fe40007f9e0ff */
[----:B------:R-:W-:Y:S02]  /*3720*/  ISETP.GT.AND P2, PT, R17, 0x15, PT ;  /* 0x000000151100780c */ /* 0x000fe40003f44270 */
[----:B------:R-:W-:Y:S01]  /*3730*/  LEA.HI.X.SX32 R139, R89, R21, 0x1, P4 ;  /* 0x00000015598b7211 */ /* 0x000fe200020f0eff */
[----:B------:R-:W-:Y:S01]  /*3740*/  IMAD R89, R14, 0x17, RZ ;  /* 0x000000170e597824 */ /* 0x000fe200078e02ff */
[----:B------:R-:W-:Y:S01]  /*3750*/  PRMT R175, RZ, 0x7610, R175 ;  /* 0x00007610ffaf7816 */ /* 0x000fe200000000af */
[----:B------:R0:W2:Y:S01]  /*3760*/  @P1 LDG.E.U8 R173, desc[UR14][R134.64] ;  /* 0x0000000e86ad1981 */ /* 0x0000a2000c1e1100 */
[----:B-1----:R-:W-:-:S02]  /*3770*/  IADD3 R136, P4, R91, R16, RZ ;  /* 0x000000105b887210 */ /* 0x002fc40007f9e0ff */
[----:B------:R-:W-:Y:S02]  /*3780*/  ISETP.GT.AND P1, PT, R17, 0x16, PT ;  /* 0x000000161100780c */ /* 0x000fe40003f24270 */
[----:B------:R1:W2:Y:S01]  /*3790*/  @P3 LDG.E.U8 R175, desc[UR14][R132.64] ;  /* 0x0000000e84af3981 */ /* 0x0002a2000c1e1100 */
[-C--:B------:R-:W-:Y:S01]  /*37a0*/  LEA.HI.X.SX32 R137, R91, R21.reuse, 0x1, P4 ;  /* 0x000000155b897211 */ /* 0x080fe200020f0eff */
[C---:B------:R-:W-:Y:S01]  /*37b0*/  IMAD R91, R14.reuse, 0x18, RZ ;  /* 0x000000180e5b7824 */ /* 0x040fe200078e02ff */
[CC--:B0-----:R-:W-:Y:S02]  /*37c0*/  IADD3 R134, P5, R89.reuse, R16.reuse, RZ ;  /* 0x0000001059867210 */ /* 0x0c1fe40007fbe0ff */
[----:B------:R-:W-:Y:S02]  /*37d0*/  PRMT R177, RZ, 0x7610, R177 ;  /* 0x00007610ffb17816 */ /* 0x000fe400000000b1 */
[----:B------:R-:W-:Y:S01]  /*37e0*/  LEA.HI.X.SX32 R135, R89, R21, 0x1, P5 ;  /* 0x0000001559877211 */ /* 0x000fe200028f0eff */
[----:B------:R-:W-:Y:S01]  /*37f0*/  IMAD R89, R14, 0x19, RZ ;  /* 0x000000190e597824 */ /* 0x000fe200078e02ff */
[----:B-1----:R-:W-:-:S02]  /*3800*/  IADD3 R132, P4, R91, R16, RZ ;  /* 0x000000105b847210 */ /* 0x002fc40007f9e0ff */
[----:B------:R-:W-:Y:S01]  /*3810*/  ISETP.GT.AND P3, PT, R17, 0x17, PT ;  /* 0x000000171100780c */ /* 0x000fe20003f64270 */
[----:B------:R0:W2:Y:S01]  /*3820*/  @P2 LDG.E.U8 R177, desc[UR14][R138.64] ;  /* 0x0000000e8ab12981 */ /* 0x0000a2000c1e1100 */
[----:B------:R-:W-:Y:S02]  /*3830*/  PRMT R179, RZ, 0x7610, R179 ;  /* 0x00007610ffb37816 */ /* 0x000fe400000000b3 */
[----:B------:R-:W-:Y:S01]  /*3840*/  LEA.HI.X.SX32 R133, R91, R21, 0x1, P4 ;  /* 0x000000155b857211 */ /* 0x000fe200020f0eff */
[----:B------:R-:W-:Y:S01]  /*3850*/  IMAD R91, R14, 0x1a, RZ ;  /* 0x0000001a0e5b7824 */ /* 0x000fe200078e02ff */
[----:B------:R-:W-:Y:S02]  /*3860*/  ISETP.GT.AND P2, PT, R17, 0x18, PT ;  /* 0x000000181100780c */ /* 0x000fe40003f44270 */
[----:B------:R-:W-:Y:S01]  /*3870*/  PRMT R181, RZ, 0x7610, R181 ;  /* 0x00007610ffb57816 */ /* 0x000fe200000000b5 */
[----:B------:R1:W2:Y:S01]  /*3880*/  @P1 LDG.E.U8 R179, desc[UR14][R136.64] ;  /* 0x0000000e88b31981 */ /* 0x0002a2000c1e1100 */
[----:B0-----:R-:W-:-:S02]  /*3890*/  IADD3 R138, P4, R89, R16, RZ ;  /* 0x00000010598a7210 */ /* 0x001fc40007f9e0ff */
[----:B------:R-:W-:Y:S02]  /*38a0*/  ISETP.GT.AND P1, PT, R17, 0x19, PT ;  /* 0x000000191100780c */ /* 0x000fe40003f24270 */
[----:B------:R0:W2:Y:S01]  /*38b0*/  @P3 LDG.E.U8 R181, desc[UR14][R134.64] ;  /* 0x0000000e86b53981 */ /* 0x0000a2000c1e1100 */
[-C--:B------:R-:W-:Y:S01]  /*38c0*/  LEA.HI.X.SX32 R139, R89, R21.reuse, 0x1, P4 ;  /* 0x00000015598b7211 */ /* 0x080fe200020f0eff */
[C---:B------:R-:W-:Y:S01]  /*38d0*/  IMAD R89, R14.reuse, 0x1b, RZ ;  /* 0x0000001b0e597824 */ /* 0x040fe200078e02ff */
[CC--:B-1----:R-:W-:Y:S02]  /*38e0*/  IADD3 R136, P5, R91.reuse, R16.reuse, RZ ;  /* 0x000000105b887210 */ /* 0x0c2fe40007fbe0ff */
[----:B------:R-:W-:Y:S02]  /*38f0*/  PRMT R183, RZ, 0x7610, R183 ;  /* 0x00007610ffb77816 */ /* 0x000fe400000000b7 */
[----:B------:R-:W-:Y:S01]  /*3900*/  LEA.HI.X.SX32 R137, R91, R21, 0x1, P5 ;  /* 0x000000155b897211 */ /* 0x000fe200028f0eff */
[----:B------:R-:W-:Y:S01]  /*3910*/  IMAD R91, R14, 0x1c, RZ ;  /* 0x0000001c0e5b7824 */ /* 0x000fe200078e02ff */
[----:B0-----:R-:W-:-:S02]  /*3920*/  IADD3 R134, P4, R89, R16, RZ ;  /* 0x0000001059867210 */ /* 0x001fc40007f9e0ff */
        /* <DEDUP_REMOVED lines=22> */
[----:B------:R-:W-:Y:S01]  /*3a90*/  IMAD.SHL.U32 R91, R14, 0x20, RZ ;  /* 0x000000200e5b7824 */ /* 0x000fe200078e00ff */
        /* <DEDUP_REMOVED lines=8> */
[C---:B-1----:R-:W-:Y:S02]  /*3b20*/  IADD3 R132, P5, R91.reuse, R16, RZ ;  /* 0x000000105b847210 */ /* 0x042fe40007fbe0ff */
[----:B------:R-:W-:Y:S02]  /*3b30*/  PRMT R195, RZ, 0x7610, R195 ;  /* 0x00007610ffc37816 */ /* 0x000fe400000000c3 */
[----:B------:R-:W-:Y:S01]  /*3b40*/  LEA.HI.X.SX32 R133, R91, R21, 0x1, P5 ;  /* 0x000000155b857211 */ /* 0x000fe200028f0eff */
[----:B------:R-:W-:Y:S01]  /*3b50*/  IMAD R91, R14, 0x22, RZ ;  /* 0x000000220e5b7824 */ /* 0x000fe200078e02ff */
[----:B------:R-:W-:-:S02]  /*3b60*/  ISETP.GT.AND P3, PT, R17, 0x20, PT ;  /* 0x000000201100780c */ /* 0x000fc40003f64270 */
[CC--:B0-----:R-:W-:Y:S01]  /*3b70*/  IADD3 R138, P4, R89.reuse, R16.reuse, RZ ;  /* 0x00000010598a7210 */ /* 0x0c1fe20007f9e0ff */
        /* <DEDUP_REMOVED lines=12> */
[-C--:B-1----:R-:W-:Y:S02]  /*3c40*/  IADD3 R134, P5, R89, R16.reuse, RZ ;  /* 0x0000001059867210 */ /* 0x082fe40007fbe0ff */
[----:B------:R-:W-:Y:S02]  /*3c50*/  PRMT R201, RZ, 0x7610, R201 ;  /* 0x00007610ffc97816 */ /* 0x000fe400000000c9 */
[----:B------:R-:W-:Y:S02]  /*3c60*/  ISETP.GT.AND P3, PT, R17, 0x23, PT ;  /* 0x000000231100780c */ /* 0x000fe40003f64270 */
[----:B------:R-:W-:Y:S01]  /*3c70*/  LEA.HI.X.SX32 R135, R89, R21, 0x1, P5 ;  /* 0x0000001559877211 */ /* 0x000fe200028f0eff */
[----:B------:R-:W-:Y:S01]  /*3c80*/  IMAD R89, R14, 0x25, RZ ;  /* 0x000000250e597824 */ /* 0x000fe200078e02ff */
[----:B0-----:R-:W-:Y:S01]  /*3c90*/  IADD3 R132, P4, R91, R16, RZ ;  /* 0x000000105b847210 */ /* 0x001fe20007f9e0ff */
[----:B------:R0:W2:Y:S01]  /*3ca0*/  @P2 LDG.E.U8 R201, desc[UR14][R138.64] ;  /* 0x0000000e8ac92981 */ /* 0x0000a2000c1e1100 */
[----:B------:R-:W-:-:S02]  /*3cb0*/  PRMT R203, RZ, 0x7610, R203 ;  /* 0x00007610ffcb7816 */ /* 0x000fc400000000cb */
[-C--:B------:R-:W-:Y:S01]  /*3cc0*/  LEA.HI.X.SX32 R133, R91, R21.reuse, 0x1, P4 ;  /* 0x000000155b857211 */ /* 0x080fe200020f0eff */
[C---:B------:R-:W-:Y:S01]  /*3cd0*/  IMAD R91, R14.reuse, 0x26, RZ ;  /* 0x000000260e5b7824 */ /* 0x040fe200078e02ff */
[----:B------:R-:W-:Y:S02]  /*3ce0*/  ISETP.GT.AND P2, PT, R17, 0x24, PT ;  /* 0x000000241100780c */ /* 0x000fe40003f44270 */
        /* <DEDUP_REMOVED lines=10> */
[----:B------:R-:W-:Y:S01]  /*3d90*/  LEA.HI.X.SX32 R137, R91, R21, 0x1, P5 ;  /* 0x000000155b897211 */ /* 0x000fe200028f0eff */
[----:B------:R-:W-:Y:S01]  /*3da0*/  IMAD R91, R14, 0x28, RZ ;  /* 0x000000280e5b7824 */ /* 0x000fe200078e02ff */
[----:B0-----:R-:W-:Y:S01]  /*3db0*/  IADD3 R134, P4, R89, R16, RZ ;  /* 0x0000001059867210 */ /* 0x001fe20007f9e0ff */
[----:B------:R0:W2:Y:S01]  /*3dc0*/  @P2 LDG.E.U8 R207, desc[UR14][R132.64] ;  /* 0x0000000e84cf2981 */ /* 0x0000a2000c1e1100 */
[----:B------:R-:W-:Y:S02]  /*3dd0*/  PRMT R209, RZ, 0x7610, R209 ;  /* 0x00007610ffd17816 */ /* 0x000fe400000000d1 */
        /* <DEDUP_REMOVED lines=19> */
[----:B------:R-:W-:Y:S02]  /*3f10*/  PRMT R217, RZ, 0x7610, R217 ;  /* 0x00007610ffd97816 */ /* 0x000fe400000000d9 */
[-C--:B------:R-:W-:Y:S01]  /*3f20*/  LEA.HI.X.SX32 R137, R91, R21.reuse, 0x1, P4 ;  /* 0x000000155b897211 */ /* 0x080fe200020f0eff */
[C---:B------:R-:W-:Y:S01]  /*3f30*/  IMAD R91, R14.reuse, 0x2c, RZ ;  /* 0x0000002c0e5b7824 */ /* 0x040fe200078e02ff */
[----:B------:R1:W2:Y:S01]  /*3f40*/  @P1 LDG.E.U8 R215, desc[UR14][R132.64] ;  /* 0x0000000e84d71981 */ /* 0x0002a2000c1e1100 */
[C---:B0-----:R-:W-:Y:S02]  /*3f50*/  IADD3 R134, P4, R89.reuse, R16, RZ ;  /* 0x0000001059867210 */ /* 0x041fe40007f9e0ff */
[----:B------:R-:W-:Y:S01]  /*3f60*/  PRMT R219, RZ, 0x7610, R219 ;  /* 0x00007610ffdb7816 */ /* 0x000fe200000000db */
[----:B------:R0:W2:Y:S01]  /*3f70*/  @P3 LDG.E.U8 R217, desc[UR14][R138.64] ;  /* 0x0000000e8ad93981 */ /* 0x0000a2000c1e1100 */
[----:B------:R-:W-:Y:S01]  /*3f80*/  LEA.HI.X.SX32 R135, R89, R21, 0x1, P4 ;  /* 0x0000001559877211 */ /* 0x000fe200020f0eff */
[----:B------:R-:W-:Y:S01]  /*3f90*/  IMAD R89, R14, 0x2d, RZ ;  /* 0x0000002d0e597824 */ /* 0x000fe200078e02ff */
[----:B------:R-:W-:-:S02]  /*3fa0*/  ISETP.GT.AND P1, PT, R17, 0x2b, PT ;  /* 0x0000002b1100780c */ /* 0x000fc40003f24270 */
[----:B------:R-:W-:Y:S01]  /*3fb0*/  ISETP.GT.AND P3, PT, R17, 0x2c, PT ;  /* 0x0000002c1100780c */ /* 0x000fe20003f64270 */
[----:B------:R4:W2:Y:S01]  /*3fc0*/  @P2 LDG.E.U8 R219, desc[UR14][R136.64] ;  /* 0x0000000e88db2981 */ /* 0x0008a2000c1e1100 */
[-C--:B-1----:R-:W-:Y:S02]  /*3fd0*/  IADD3 R132, P5, R91, R16.reuse, RZ ;  /* 0x000000105b847210 */ /* 0x082fe40007fbe0ff */
[----:B0-----:R-:W-:Y:S02]  /*3fe0*/  IADD3 R138, P4, R89, R16, RZ ;  /* 0x00000010598a7210 */ /* 0x001fe40007f9e0ff */
[----:B------:R-:W-:Y:S01]  /*3ff0*/  LEA.HI.X.SX32 R133, R91, R21, 0x1, P5 ;  /* 0x000000155b857211 */ /* 0x000fe200028f0eff */
[----:B------:R-:W-:Y:S01]  /*4000*/  IMAD R91, R14, 0x2e, RZ ;  /* 0x0000002e0e5b7824 */ /* 0x000fe200078e02ff */
[----:B------:R-:W-:Y:S02]  /*4010*/  ISETP.GT.AND P2, PT, R17, 0x2d, PT ;  /* 0x0000002d1100780c */ /* 0x000fe40003f44270 */
[----:B------:R-:W-:-:S02]  /*4020*/  PRMT R221, RZ, 0x7610, R221 ;  /* 0x00007610ffdd7816 */ /* 0x000fc400000000dd */
[----:B------:R-:W-:Y:S02]  /*4030*/  PRMT R223, RZ, 0x7610, R223 ;  /* 0x00007610ffdf7816 */ /* 0x000fe400000000df */
[-C--:B------:R-:W-:Y:S01]  /*4040*/  LEA.HI.X.SX32 R139, R89, R21.reuse, 0x1, P4 ;  /* 0x00000015598b7211 */ /* 0x080fe200020f0eff */
[C---:B------:R-:W-:Y:S01]  /*4050*/  IMAD R89, R14.reuse, 0x2f, RZ ;  /* 0x0000002f0e597824 */ /* 0x040fe200078e02ff */
[CC--:B----4-:R-:W-:Y:S01]  /*4060*/  IADD3 R136, P4, R91.reuse, R16.reuse, RZ ;  /* 0x000000105b887210 */ /* 0x0d0fe20007f9e0ff */
[----:B------:R0:W4:Y:S01]  /*4070*/  @P1 LDG.E.U8 R221, desc[UR14][R134.64] ;  /* 0x0000000e86dd1981 */ /* 0x000122000c1e1100 */
[----:B------:R-:W-:Y:S02]  /*4080*/  PRMT R225, RZ, 0x7610, R225 ;  /* 0x00007610ffe17816 */ /* 0x000fe400000000e1 */
[----:B------:R-:W-:Y:S01]  /*4090*/  LEA.HI.X.SX32 R137, R91, R21, 0x1, P4 ;  /* 0x000000155b897211 */ /* 0x000fe200020f0eff */
[----:B------:R1:W4:Y:S01]  /*40a0*/  @P3 LDG.E.U8 R223, desc[UR14][R132.64] ;  /* 0x0000000e84df3981 */ /* 0x000322000c1e1100 */
[C---:B------:R-:W-:Y:S01]  /*40b0*/  ISETP.GT.AND P3, PT, R17.reuse, 0x2f, PT ;  /* 0x0000002f1100780c */ /* 0x040fe20003f64270 */
[----:B------:R-:W-:Y:S01]  /*40c0*/  IMAD R91, R14, 0x30, RZ ;  /* 0x000000300e5b7824 */ /* 0x000fe200078e02ff */
[----:B------:R-:W-:Y:S01]  /*40d0*/  ISETP.GT.AND P1, PT, R17, 0x2e, PT ;  /* 0x0000002e1100780c */ /* 0x000fe20003f24270 */
[----:B------:R5:W4:Y:S01]  /*40e0*/  @P2 LDG.E.U8 R225, desc[UR14][R138.64] ;  /* 0x0000000e8ae12981 */ /* 0x000b22000c1e1100 */
[----:B0-----:R-:W-:-:S02]  /*40f0*/  IADD3 R134, P5, R89, R16, RZ ;  /* 0x0000001059867210 */ /* 0x001fc40007fbe0ff */
[----:B------:R-:W-:Y:S02]  /*4100*/  ISETP.GT.AND P2, PT, R17, 0x30, PT ;  /* 0x000000301100780c */ /* 0x000fe40003f44270 */
[-C--:B------:R-:W-:Y:S01]  /*4110*/  LEA.HI.X.SX32 R135, R89, R21.reuse, 0x1, P5 ;  /* 0x0000001559877211 */ /* 0x080fe200028f0eff */
[C---:B------:R-:W-:Y:S01]  /*4120*/  IMAD R89, R14.reuse, 0x31, RZ ;  /* 0x000000310e597824 */ /* 0x040fe200078e02ff */
[CC--:B-1----:R-:W-:Y:S02]  /*4130*/  IADD3 R132, P4, R91.reuse, R16.reuse, RZ ;  /* 0x000000105b847210 */ /* 0x0c2fe40007f9e0ff */
[----:B------:R-:W-:Y:S02]  /*4140*/  PRMT R229, RZ, 0x7610, R229 ;  /* 0x00007610ffe57816 */ /* 0x000fe400000000e5 */
[----:B------:R-:W-:Y:S02]  /*4150*/  PRMT R227, RZ, 0x7610, R227 ;  /* 0x00007610ffe37816 */ /* 0x000fe400000000e3 */
[----:B------:R-:W-:Y:S01]  /*4160*/  LEA.HI.X.SX32 R133, R91, R21, 0x1, P4 ;  /* 0x000000155b857211 */ /* 0x000fe200020f0eff */
[----:B------:R-:W-:Y:S01]  /*4170*/  IMAD R91, R14, 0x32, RZ ;  /* 0x000000320e5b7824 */ /* 0x000fe200078e02ff */
[----:B-----5:R-:W-:Y:S01]  /*4180*/  IADD3 R138, P4, R89, R16, RZ ;  /* 0x00000010598a7210 */ /* 0x020fe20007f9e0ff */
[----:B------:R-:W5:Y:S01]  /*4190*/  @P3 LDG.E.U8 R229, desc[UR14][R134.64] ;  /* 0x0000000e86e53981 */ /* 0x000f62000c1e1100 */
[----:B------:R-:W-:-:S02]  /*41a0*/  PRMT R231, RZ, 0x7610, R231 ;  /* 0x00007610ffe77816 */ /* 0x000fc400000000e7 */
[----:B------:R-:W-:Y:S01]  /*41b0*/  ISETP.GT.AND P3, PT, R17, 0x32, PT ;  /* 0x000000321100780c */ /* 0x000fe20003f64270 */
[----:B------:R0:W5:Y:S01]  /*41c0*/  @P1 LDG.E.U8 R227, desc[UR14][R136.64] ;  /* 0x0000000e88e31981 */ /* 0x000162000c1e1100 */
[----:B------:R-:W-:Y:S01]  /*41d0*/  LEA.HI.X.SX32 R139, R89, R21, 0x1, P4 ;  /* 0x00000015598b7211 */ /* 0x000fe200020f0eff */
[----:B------:R-:W-:Y:S01]  /*41e0*/  IMAD R89, R14, 0x33, RZ ;  /* 0x000000330e597824 */ /* 0x000fe200078e02ff */
[C---:B------:R-:W-:Y:S01]  /*41f0*/  ISETP.GT.AND P1, PT, R17.reuse, 0x31, PT ;  /* 0x000000311100780c */ /* 0x040fe20003f24270 */
[----:B------:R1:W5:Y:S01]  /*4200*/  @P2 LDG.E.U8 R231, desc[UR14][R132.64] ;  /* 0x0000000e84e72981 */ /* 0x000362000c1e1100 */
[----:B------:R-:W-:Y:S02]  /*4210*/  ISETP.GT.AND P2, PT, R17, 0x33, PT ;  /* 0x000000331100780c */ /* 0x000fe40003f44270 */
[-C--:B0-----:R-:W-:Y:S02]  /*4220*/  IADD3 R136, P5, R91, R16.reuse, RZ ;  /* 0x000000105b887210 */ /* 0x081fe40007fbe0ff */
[----:B------:R-:W-:-:S02]  /*4230*/  IADD3 R134, P4, R89, R16, RZ ;  /* 0x0000001059867210 */ /* 0x000fc40007f9e0ff */
[-C--:B------:R-:W-:Y:S01]  /*4240*/  LEA.HI.X.SX32 R137, R91, R21.reuse, 0x1, P5 ;  /* 0x000000155b897211 */ /* 0x080fe200028f0eff */
[C---:B------:R-:W-:Y:S01]  /*4250*/  IMAD R91, R14.reuse, 0x34, RZ ;  /* 0x000000340e5b7824 */ /* 0x040fe200078e02ff */
[----:B------:R-:W-:Y:S02]  /*4260*/  PRMT R235, RZ, 0x7610, R235 ;  /* 0x00007610ffeb7816 */ /* 0x000fe400000000eb */
[----:B------:R-:W-:Y:S02]  /*4270*/  PRMT R233, RZ, 0x7610, R233 ;  /* 0x00007610ffe97816 */ /* 0x000fe400000000e9 */
[----:B------:R-:W-:Y:S01]  /*4280*/  LEA.HI.X.SX32 R135, R89, R21, 0x1, P4 ;  /* 0x0000001559877211 */ /* 0x000fe200020f0eff */
[----:B------:R-:W-:Y:S01]  /*4290*/  IMAD R89, R14, 0x35, RZ ;  /* 0x000000350e597824 */ /* 0x000fe200078e02ff */
[----:B-1----:R-:W-:Y:S01]  /*42a0*/  IADD3 R132, P4, R91, R16, RZ ;  /* 0x000000105b847210 */ /* 0x002fe20007f9e0ff */
        /* <DEDUP_REMOVED lines=18> */
[----:B------:R-:W4:Y:S01]  /*43d0*/  @P3 LDG.E.U8 R239, desc[UR14][R138.64] ;  /* 0x0000000e8aef3981 */ /* 0x000f22000c1e1100 */
[----:B------:R-:W-:-:S02]  /*43e0*/  PRMT R240, RZ, 0x7610, R240 ;  /* 0x00007610fff07816 */ /* 0x000fc400000000f0 */
[----:B------:R-:W-:Y:S01]  /*43f0*/  ISETP.GT.AND P3, PT, R17, 0x38, PT ;  /* 0x000000381100780c */ /* 0x000fe20003f64270 */
[----:B------:R0:W5:Y:S01]  /*4400*/  @P1 LDG.E.U8 R238, desc[UR14][R132.64] ;  /* 0x0000000e84ee1981 */ /* 0x000162000c1e1100 */
[----:B------:R-:W-:Y:S01]  /*4410*/  LEA.HI.X.SX32 R135, R89, R21, 0x1, P4 ;  /* 0x0000001559877211 */ /* 0x000fe200020f0eff */
[----:B------:R-:W-:Y:S01]  /*4420*/  IMAD R89, R14, 0x39, RZ ;  /* 0x000000390e597824 */ /* 0x000fe200078e02ff */
[C---:B------:R-:W-:Y:S01]  /*4430*/  ISETP.GT.AND P1, PT, R17.reuse, 0x37, PT ;  /* 0x000000371100780c */ /* 0x040fe20003f24270 */
[----:B------:R1:W4:Y:S01]  /*4440*/  @P2 LDG.E.U8 R240, desc[UR14][R136.64] ;  /* 0x0000000e88f02981 */ /* 0x000322000c1e1100 */
[----:B------:R-:W-:Y:S02]  /*4450*/  ISETP.GT.AND P2, PT, R17, 0x39, PT ;  /* 0x000000391100780c */ /* 0x000fe40003f44270 */
[----:B------:R-:W-:Y:S02]  /*4460*/  PRMT R242, RZ, 0x7610, R242 ;  /* 0x00007610fff27816 */ /* 0x000fe400000000f2 */
[----:B0-----:R-:W-:-:S02]  /*4470*/  IADD3 R132, P5, R91, R16, RZ ;  /* 0x000000105b847210 */ /* 0x001fc40007fbe0ff */
[-C--:B------:R-:W-:Y:S02]  /*4480*/  IADD3 R138, P4, R89, R16.reuse, RZ ;  /* 0x00000010598a7210 */ /* 0x080fe40007f9e0ff */
[-C--:B------:R-:W-:Y:S01]  /*4490*/  LEA.HI.X.SX32 R133, R91, R21.reuse, 0x1, P5 ;  /* 0x000000155b857211 */ /* 0x080fe200028f0eff */
[C---:B------:R-:W-:Y:S01]  /*44a0*/  IMAD R91, R14.reuse, 0x3a, RZ ;  /* 0x0000003a0e5b7824 */ /* 0x040fe200078e02ff */
[----:B------:R-:W-:Y:S02]  /*44b0*/  PRMT R241, RZ, 0x7610, R241 ;  /* 0x00007610fff17816 */ /* 0x000fe400000000f1 */
[----:B------:R-:W-:Y:S01]  /*44c0*/  LEA.HI.X.SX32 R139, R89, R21, 0x1, P4 ;  /* 0x00000015598b7211 */ /* 0x000fe200020f0eff */
[----:B------:R-:W4:Y:S01]  /*44d0*/  @P3 LDG.E.U8 R242, desc[UR14][R132.64] ;  /* 0x0000000e84f23981 */ /* 0x000f22000c1e1100 */
[----:B------:R-:W-:Y:S01]  /*44e0*/  PRMT R243, RZ, 0x7610, R243 ;  /* 0x00007610fff37816 */ /* 0x000fe200000000f3 */
[----:B------:R-:W-:Y:S01]  /*44f0*/  IMAD R89, R14, 0x3b, RZ ;  /* 0x0000003b0e597824 */ /* 0x000fe200078e02ff */
[----:B-1----:R-:W-:Y:S01]  /*4500*/  IADD3 R136, P4, R91, R16, RZ ;  /* 0x000000105b887210 */ /* 0x002fe20007f9e0ff */
[----:B------:R0:W4:Y:S01]  /*4510*/  @P1 LDG.E.U8 R241, desc[UR14][R134.64] ;  /* 0x0000000e86f11981 */ /* 0x000122000c1e1100 */
[----:B------:R-:W-:-:S02]  /*4520*/  ISETP.GT.AND P3, PT, R17, 0x3b, PT ;  /* 0x0000003b1100780c */ /* 0x000fc40003f64270 */
[-C--:B------:R-:W-:Y:S01]  /*4530*/  LEA.HI.X.SX32 R137, R91, R21.reuse, 0x1, P4 ;  /* 0x000000155b897211 */ /* 0x080fe200020f0eff */
[----:B------:R1:W4:Y:S01]  /*4540*/  @P2 LDG.E.U8 R243, desc[UR14][R138.64] ;  /* 0x0000000e8af32981 */ /* 0x000322000c1e1100 */
[C---:B------:R-:W-:Y:S01]  /*4550*/  IMAD R91, R14.reuse, 0x3c, RZ ;  /* 0x0000003c0e5b7824 */ /* 0x040fe200078e02ff */
[C---:B------:R-:W-:Y:S02]  /*4560*/  ISETP.GT.AND P1, PT, R17.reuse, 0x3a, PT ;  /* 0x0000003a1100780c */ /* 0x040fe40003f24270 */
[----:B------:R-:W-:Y:S02]  /*4570*/  ISETP.GT.AND P2, PT, R17, 0x3c, PT ;  /* 0x0000003c1100780c */ /* 0x000fe40003f44270 */
[CC--:B0-----:R-:W-:Y:S02]  /*4580*/  IADD3 R134, P5, R89.reuse, R16.reuse, RZ ;  /* 0x0000001059867210 */ /* 0x0c1fe40007fbe0ff */
[----:B------:R-:W-:Y:S02]  /*4590*/  PRMT R245, RZ, 0x7610, R245 ;  /* 0x00007610fff57816 */ /* 0x000fe400000000f5 */
[----:B------:R-:W-:Y:S01]  /*45a0*/  LEA.HI.X.SX32 R135, R89, R21, 0x1, P5 ;  /* 0x0000001559877211 */ /* 0x000fe200028f0eff */
[----:B------:R-:W-:Y:S01]  /*45b0*/  IMAD R89, R14, 0x3d, RZ ;  /* 0x0000003d0e597824 */ /* 0x000fe200078e02ff */
[----:B------:R-:W-:-:S02]  /*45c0*/  IADD3 R132, P4, R91, R16, RZ ;  /* 0x000000105b847210 */ /* 0x000fc40007f9e0ff */
[----:B------:R-:W-:Y:S01]  /*45d0*/  PRMT R244, RZ, 0x7610, R244 ;  /* 0x00007610fff47816 */ /* 0x000fe200000000f4 */
[----:B------:R-:W4:Y:S01]  /*45e0*/  @P3 LDG.E.U8 R245, desc[UR14][R134.64] ;  /* 0x0000000e86f53981 */ /* 0x000f22000c1e1100 */
[----:B------:R-:W-:Y:S02]  /*45f0*/  PRMT R246, RZ, 0x7610, R246 ;  /* 0x00007610fff67816 */ /* 0x000fe400000000f6 */
[-C--:B------:R-:W-:Y:S02]  /*4600*/  LEA.HI.X.SX32 R133, R91, R21.reuse, 0x1, P4 ;  /* 0x000000155b857211 */ /* 0x080fe400020f0eff */
[C---:B-1----:R-:W-:Y:S01]  /*4610*/  IADD3 R138, P3, R89.reuse, R16, RZ ;  /* 0x00000010598a7210 */ /* 0x042fe20007f7e0ff */
[----:B------:R0:W4:Y:S01]  /*4620*/  @P1 LDG.E.U8 R244, desc[UR14][R136.64] ;  /* 0x0000000e88f41981 */ /* 0x000122000c1e1100 */
[C---:B------:R-:W-:Y:S02]  /*4630*/  IMAD R91, R14.reuse, 0x3e, RZ ;  /* 0x0000003e0e5b7824 */ /* 0x040fe400078e02ff */
[----:B------:R-:W-:Y:S01]  /*4640*/  LEA.HI.X.SX32 R139, R89, R21, 0x1, P3 ;  /* 0x00000015598b7211 */ /* 0x000fe200018f0eff */
[----:B------:R1:W4:Y:S01]  /*4650*/  @P2 LDG.E.U8 R246, desc[UR14][R132.64] ;  /* 0x0000000e84f62981 */ /* 0x000322000c1e1100 */
[----:B------:R-:W-:Y:S01]  /*4660*/  IMAD R89, R14, 0x3f, RZ ;  /* 0x0000003f0e597824 */ /* 0x000fe200078e02ff */
[----:B------:R-:W-:-:S02]  /*4670*/  ISETP.GT.AND P1, PT, R17, 0x3d, PT ;  /* 0x0000003d1100780c */ /* 0x000fc40003f24270 */
[C---:B------:R-:W-:Y:S02]  /*4680*/  ISETP.GT.AND P2, PT, R17.reuse, 0x3e, PT ;  /* 0x0000003e1100780c */ /* 0x040fe40003f44270 */
[----:B------:R-:W-:Y:S02]  /*4690*/  ISETP.GT.AND P5, PT, R17, 0x3f, PT ;  /* 0x0000003f1100780c */ /* 0x000fe40003fa4270 */
[-C--:B0-----:R-:W-:Y:S02]  /*46a0*/  IADD3 R136, P4, R91, R16.reuse, RZ ;  /* 0x000000105b887210 */ /* 0x081fe40007f9e0ff */
[----:B------:R-:W-:Y:S02]  /*46b0*/  IADD3 R134, P3, R89, R16, RZ ;  /* 0x0000001059867210 */ /* 0x000fe40007f7e0ff */
[----:B------:R-:W-:Y:S02]  /*46c0*/  PRMT R247, RZ, 0x7610, R247 ;  /* 0x00007610fff77816 */ /* 0x000fe400000000f7 */
[----:B------:R-:W-:-:S02]  /*46d0*/  PRMT R248, RZ, 0x7610, R248 ;  /* 0x00007610fff87816 */ /* 0x000fc400000000f8 */
[----:B------:R-:W-:Y:S02]  /*46e0*/  PRMT R249, RZ, 0x7610, R249 ;  /* 0x00007610fff97816 */ /* 0x000fe400000000f9 */
[-C--:B------:R-:W-:Y:S01]  /*46f0*/  LEA.HI.X.SX32 R137, R91, R21.reuse, 0x1, P4 ;  /* 0x000000155b897211 */ /* 0x080fe200020f0eff */
[----:B------:R0:W4:Y:S01]  /*4700*/  @P1 LDG.E.U8 R247, desc[UR14][R138.64] ;  /* 0x0000000e8af71981 */ /* 0x000122000c1e1100 */
[----:B------:R-:W-:-:S03]  /*4710*/  LEA.HI.X.SX32 R135, R89, R21, 0x1, P3 ;  /* 0x0000001559877211 */ /* 0x000fc600018f0eff */
[----:B------:R3:W4:Y:S04]  /*4720*/  @P2 LDG.E.U8 R248, desc[UR14][R136.64] ;  /* 0x0000000e88f82981 */ /* 0x000728000c1e1100 */
[----:B------:R3:W4:Y:S01]  /*4730*/  @P5 LDG.E.U8 R249, desc[UR14][R134.64] ;  /* 0x0000000e86f95981 */ /* 0x000722000c1e1100 */
[C---:B------:R-:W-:Y:S02]  /*4740*/  IADD3 RZ, P1, R15.reuse, R96, RZ ;  /* 0x000000600fff7210 */ /* 0x040fe40007f3e0ff */
[----:B------:R-:W-:-:S03]  /*4750*/  IADD3 RZ, P2, R15, R100, RZ ;  /* 0x000000640fff7210 */ /* 0x000fc60007f5e0ff */
[----:B-1----:R-:W-:Y:S01]  /*4760*/  IMAD.X R133, R11, 0x1, R18, P1 ;  /* 0x000000010b857824 */ /* 0x002fe200008e0612 */
[C---:B------:R-:W-:Y:S01]  /*4770*/  IADD3 RZ, P1, R15.reuse, R104, RZ ;  /* 0x000000680fff7210 */ /* 0x040fe20007f3e0ff */
[----:B------:R-:W-:Y:S01]  /*4780*/  IMAD.IADD R132, R15, 0x1, R96 ;  /* 0x000000010f847824 */ /* 0x000fe200078e0260 */
[----:B------:R-:W-:Y:S01]  /*4790*/  PRMT R222, RZ, 0x7610, R222 ;  /* 0x00007610ffde7816 */ /* 0x000fe200000000de */
[----:B------:R-:W-:Y:S01]  /*47a0*/  BAR.SYNC.DEFER_BLOCKING 0x0 ;  /* 0x0000000000007b1d */ /* 0x000fe20000010000 */
[C---:B0-----:R-:W-:Y:S02]  /*47b0*/  IMAD.X R139, R11.reuse, 0x1, R20, P2 ;  /* 0x000000010b8b7824 */ /* 0x041fe400010e0614 */
[----:B---3--:R-:W-:Y:S01]  /*47c0*/  IMAD.X R137, R11, 0x1, R22, P1 ;  /* 0x000000010b897824 */ /* 0x008fe200008e0616 */
[C---:B------:R-:W-:Y:S02]  /*47d0*/  IADD3 RZ, P1, R15.reuse, R112, RZ ;  /* 0x000000700fff7210 */ /* 0x040fe40007f3e0ff */
[C---:B------:R-:W-:Y:S01]  /*47e0*/  IADD3 RZ, P2, R15.reuse, R108, RZ ;  /* 0x0000006c0fff7210 */ /* 0x040fe20007f5e0ff */
[C---:B------:R-:W-:Y:S01]  /*47f0*/  IMAD.IADD R136, R15.reuse, 0x1, R104 ;  /* 0x000000010f887824 */ /* 0x040fe200078e0268 */
[----:B------:R-:W-:Y:S01]  /*4800*/  PRMT R91, RZ, 0x7610, R91 ;  /* 0x00007610ff5b7816 */ /* 0x000fe2000000005b */
[----:B------:R-:W-:Y:S01]  /*4810*/  IMAD.IADD R138, R15, 0x1, R100 ;  /* 0x000000010f8a7824 */ /* 0x000fe200078e0264 */
[----:B------:R-:W-:Y:S01]  /*4820*/  PRMT R89, RZ, 0x7610, R89 ;  /* 0x00007610ff597816 */ /* 0x000fe20000000059 */
[----:B------:R-:W-:Y:S01]  /*4830*/  IMAD.X R135, R11, 0x1, R88, P2 ;  /* 0x000000010b877824 */ /* 0x000fe200010e0658 */
[----:B------:R-:W-:-:S02]  /*4840*/  IADD3 RZ, P2, R15, R116, RZ ;  /* 0x000000740fff7210 */ /* 0x000fc40007f5e0ff */
[----:B------:R-:W-:Y:S01]  /*4850*/  PRMT R224, RZ, 0x7610, R224 ;  /* 0x00007610ffe07816 */ /* 0x000fe200000000e0 */
[----:B------:R-:W-:Y:S01]  /*4860*/  IMAD.IADD R134, R15, 0x1, R108 ;  /* 0x000000010f867824 */ /* 0x000fe200078e026c */
[----:B------:R-:W-:Y:S01]  /*4870*/  PRMT R93, RZ, 0x7610, R93 ;  /* 0x00007610ff5d7816 */ /* 0x000fe2000000005d */
[----:B------:R0:W3:Y:S04]  /*4880*/  @!P0 LDG.E.U8 R222, desc[UR14][R132.64] ;  /* 0x0000000e84de8981 */ /* 0x0000e8000c1e1100 */
[----:B------:R1:W3:Y:S04]  /*4890*/  @!P0 LDG.E.U8 R91, desc[UR14][R136.64] ;  /* 0x0000000e885b8981 */ /* 0x0002e8000c1e1100 */
[----:B------:R1:W3:Y:S01]  /*48a0*/  @!P0 LDG.E.U8 R89, desc[UR14][R138.64] ;  /* 0x0000000e8a598981 */ /* 0x0002e2000c1e1100 */
[----:B0-----:R-:W-:Y:S01]  /*48b0*/  IMAD.X R133, R11, 0x1, R90, P1 ;  /* 0x000000010b857824 */ /* 0x001fe200008e065a */
[C---:B------:R-:W-:Y:S01]  /*48c0*/  IADD3 RZ, P1, R15.reuse, R120, RZ ;  /* 0x000000780fff7210 */ /* 0x040fe20007f3e0ff */
[----:B------:R-:W-:Y:S01]  /*48d0*/  IMAD.IADD R132, R15, 0x1, R112 ;  /* 0x000000010f847824 */ /* 0x000fe200078e0270 */
[----:B------:R-:W-:Y:S01]  /*48e0*/  PRMT R95, RZ, 0x7610, R95 ;  /* 0x00007610ff5f7816 */ /* 0x000fe2000000005f */
[----:B------:R0:W3:Y:S02]  /*48f0*/  @!P0 LDG.E.U8 R93, desc[UR14][R134.64] ;  /* 0x0000000e865d8981 */ /* 0x0000e4000c1e1100 */
[----:B-1----:R-:W-:Y:S01]  /*4900*/  IMAD.X R137, R11, 0x1, R92, P1 ;  /* 0x000000010b897824 */ /* 0x002fe200008e065c */
[----:B------:R-:W-:Y:S01]  /*4910*/  IADD3 RZ, P1, R15, R128, RZ ;  /* 0x000000800fff7210 */ /* 0x000fe20007f3e0ff */
[----:B------:R-:W-:Y:S01]  /*4920*/  IMAD.X R139, R11, 0x1, R4, P2 ;  /* 0x000000010b8b7824 */ /* 0x000fe200010e0604 */
[C---:B------:R-:W-:Y:S01]  /*4930*/  IADD3 RZ, P2, R15.reuse, R124, RZ ;  /* 0x0000007c0fff7210 */ /* 0x040fe20007f5e0ff */
[----:B------:R1:W3:Y:S01]  /*4940*/  @!P0 LDG.E.U8 R224, desc[UR14][R132.64] ;  /* 0x0000000e84e08981 */ /* 0x0002e2000c1e1100 */
[C---:B------:R-:W-:Y:S01]  /*4950*/  IMAD.IADD R138, R15.reuse, 0x1, R116 ;  /* 0x000000010f8a7824 */ /* 0x040fe200078e0274 */
[----:B------:R-:W-:Y:S01]  /*4960*/  PRMT R97, RZ, 0x7610, R97 ;  /* 0x00007610ff617816 */ /* 0x000fe20000000061 */
[----:B------:R-:W-:-:S02]  /*4970*/  IMAD.IADD R136, R15, 0x1, R120 ;  /* 0x000000010f887824 */ /* 0x000fc400078e0278 */
[----:B0-----:R-:W-:Y:S01]  /*4980*/  IMAD.X R135, R11, 0x1, R94, P2 ;  /* 0x000000010b877824 */ /* 0x001fe200010e065e */
[----:B------:R-:W-:Y:S01]  /*4990*/  IADD3 RZ, P2, R15, R148, RZ ;  /* 0x000000940fff7210 */ /* 0x000fe20007f5e0ff */
[----:B------:R0:W3:Y:S01]  /*49a0*/  @!P0 LDG.E.U8 R95, desc[UR14][R138.64] ;  /* 0x0000000e8a5f8981 */ /* 0x0000e2000c1e1100 */
[----:B-1----:R-:W-:Y:S01]  /*49b0*/  IMAD.X R133, R11, 0x1, R98, P1 ;  /* 0x000000010b857824 */ /* 0x002fe200008e0662 */
[C---:B------:R-:W-:Y:S02]  /*49c0*/  IADD3 RZ, P1, R15.reuse, R152, RZ ;  /* 0x000000980fff7210 */ /* 0x040fe40007f3e0ff */
[----:B------:R1:W3:Y:S01]  /*49d0*/  @!P0 LDG.E.U8 R97, desc[UR14][R136.64] ;  /* 0x0000000e88618981 */ /* 0x0002e2000c1e1100 */
[----:B------:R-:W-:Y:S01]  /*49e0*/  PRMT R226, RZ, 0x7610, R226 ;  /* 0x00007610ffe27816 */ /* 0x000fe200000000e2 */
[C---:B------:R-:W-:Y:S01]  /*49f0*/  IMAD.IADD R132, R15.reuse, 0x1, R128 ;  /* 0x000000010f847824 */ /* 0x040fe200078e0280 */
[----:B------:R-:W-:Y:S01]  /*4a00*/  PRMT R99, RZ, 0x7610, R99 ;  /* 0x00007610ff637816 */ /* 0x000fe20000000063 */
[----:B------:R-:W-:Y:S01]  /*4a10*/  IMAD.IADD R134, R15, 0x1, R124 ;  /* 0x000000010f867824 */ /* 0x000fe200078e027c */
[----:B------:R-:W-:Y:S01]  /*4a20*/  PRMT R101, RZ, 0x7610, R101 ;  /* 0x00007610ff657816 */ /* 0x000fe20000000065 */
[----:B0-----:R-:W-:Y:S01]  /*4a30*/  IMAD.X R139, R11, 0x1, R106, P1 ;  /* 0x000000010b8b7824 */ /* 0x001fe200008e066a */
[C---:B------:R-:W-:Y:S01]  /*4a40*/  IADD3 RZ, P1, R15.reuse, R160, RZ ;  /* 0x000000a00fff7210 */ /* 0x040fe20007f3e0ff */
[----:B------:R0:W3:Y:S01]  /*4a50*/  @!P0 LDG.E.U8 R226, desc[UR14][R132.64] ;  /* 0x0000000e84e28981 */ /* 0x0000e2000c1e1100 */
[----:B-1----:R-:W-:-:S02]  /*4a60*/  IMAD.IADD R136, R15, 0x1, R148 ;  /* 0x000000010f887824 */ /* 0x002fc400078e0294 */
[----:B------:R-:W-:Y:S01]  /*4a70*/  IMAD.X R137, R11, 0x1, R102, P2 ;  /* 0x000000010b897824 */ /* 0x000fe200010e0666 */
[C---:B------:R-:W-:Y:S01]  /*4a80*/  IADD3 RZ, P2, R15.reuse, R156, RZ ;  /* 0x0000009c0fff7210 */ /* 0x040fe20007f5e0ff */
[----:B------:R1:W3:Y:S01]  /*4a90*/  @!P0 LDG.E.U8 R99, desc[UR14][R134.64] ;  /* 0x0000000e86638981 */ /* 0x0002e2000c1e1100 */
[----:B------:R-:W-:Y:S01]  /*4aa0*/  PRMT R105, RZ, 0x7610, R105 ;  /* 0x00007610ff697816 */ /* 0x000fe20000000069 */
[----:B------:R-:W-:Y:S01]  /*4ab0*/  IMAD.IADD R138, R15, 0x1, R152 ;  /* 0x000000010f8a7824 */ /* 0x000fe200078e0298 */
[----:B------:R-:W-:Y:S01]  /*4ac0*/  PRMT R103, RZ, 0x7610, R103 ;  /* 0x00007610ff677816 */ /* 0x000fe20000000067 */
[----:B------:R1:W3:Y:S01]  /*4ad0*/  @!P0 LDG.E.U8 R101, desc[UR14][R136.64] ;  /* 0x0000000e88658981 */ /* 0x0002e2000c1e1100 */
[----:B0-----:R-:W-:Y:S01]  /*4ae0*/  IMAD.X R133, R11, 0x1, R114, P1 ;  /* 0x000000010b857824 */ /* 0x001fe200008e0672 */
[----:B------:R-:W-:Y:S01]  /*4af0*/  PRMT R228, RZ, 0x7610, R228 ;  /* 0x00007610ffe47816 */ /* 0x000fe200000000e4 */
[C---:B------:R-:W-:Y:S02]  /*4b00*/  IMAD.IADD R132, R15.reuse, 0x1, R160 ;  /* 0x000000010f847824 */ /* 0x040fe400078e02a0 */
[----:B------:R0:W3:Y:S01]  /*4b10*/  @!P0 LDG.E.U8 R103, desc[UR14][R138.64] ;  /* 0x0000000e8a678981 */ /* 0x0000e2000c1e1100 */
[----:B-1----:R-:W-:-:S02]  /*4b20*/  IMAD.IADD R134, R15, 0x1, R156 ;  /* 0x000000010f867824 */ /* 0x002fc400078e029c */
[----:B------:R-:W-:Y:S01]  /*4b30*/  IMAD.X R135, R11, 0x1, R110, P2 ;  /* 0x000000010b877824 */ /* 0x000fe200010e066e */
[----:B------:R-:W3:Y:S01]  /*4b40*/  @!P0 LDG.E.U8 R228, desc[UR14][R132.64] ;  /* 0x0000000e84e48981 */ /* 0x000ee2000c1e1100 */
[----:B------:R-:W-:-:S03]  /*4b50*/  IADD3 R136, P1, R15, R206, RZ ;  /* 0x000000ce0f887210 */ /* 0x000fc60007f3e0ff */
[----:B------:R1:W3:Y:S02]  /*4b60*/  @!P0 LDG.E.U8 R105, desc[UR14][R134.64] ;  /* 0x0000000e86698981 */ /* 0x0002e4000c1e1100 */
[----:B------:R-:W-:Y:S01]  /*4b70*/  IMAD.X R137, R11, 0x1, R202, P1 ;  /* 0x000000010b897824 */ /* 0x000fe200008e06ca */
[C---:B0-----:R-:W-:Y:S02]  /*4b80*/  IADD3 R138, P2, R15.reuse, R208, RZ ;  /* 0x000000d00f8a7210 */ /* 0x041fe40007f5e0ff */
[----:B------:R-:W-:Y:S02]  /*4b90*/  PRMT R109, RZ, 0x7610, R109 ;  /* 0x00007610ff6d7816 */ /* 0x000fe4000000006d */
[----:B-1----:R-:W-:Y:S01]  /*4ba0*/  IADD3 R134, P1, R15, R210, RZ ;  /* 0x000000d20f867210 */ /* 0x002fe20007f3e0ff */
[----:B------:R-:W-:-:S04]  /*4bb0*/  IMAD.X R139, R11, 0x1, R198, P2 ;  /* 0x000000010b8b7824 */ /* 0x000fc800010e06c6 */
[----:B------:R-:W-:Y:S01]  /*4bc0*/  IMAD.X R135, R11, 0x1, R194, P1 ;  /* 0x000000010b877824 */ /* 0x000fe200008e06c2 */
[----:B------:R-:W-:Y:S01]  /*4bd0*/  IADD3 R132, P1, R15, R212, RZ ;  /* 0x000000d40f847210 */ /* 0x000fe20007f3e0ff */
[----:B------:R0:W3:Y:S01]  /*4be0*/  @!P0 LDG.E.U8 R109, desc[UR14][R138.64] ;  /* 0x0000000e8a6d8981 */ /* 0x0000e2000c1e1100 */
[----:B------:R-:W-:Y:S02]  /*4bf0*/  PRMT R111, RZ, 0x7610, R111 ;  /* 0x00007610ff6f7816 */ /* 0x000fe4000000006f */
[----:B------:R-:W-:Y:S01]  /*4c00*/  PRMT R107, RZ, 0x7610, R107 ;  /* 0x00007610ff6b7816 */ /* 0x000fe2000000006b */
[----:B------:R-:W-:Y:S01]  /*4c10*/  IMAD.X R133, R11, 0x1, R190, P1 ;  /* 0x000000010b857824 */ /* 0x000fe200008e06be */
[----:B------:R-:W-:-:S04]  /*4c20*/  PRMT R230, RZ, 0x7610, R230 ;  /* 0x00007610ffe67816 */ /* 0x000fc800000000e6 */
[----:B------:R1:W3:Y:S01]  /*4c30*/  @!P0 LDG.E.U8 R111, desc[UR14][R132.64] ;  /* 0x0000000e846f8981 */ /* 0x0002e2000c1e1100 */
[----:B0-----:R-:W-:-:S03]  /*4c40*/  IADD3 R138, P1, R15, R216, RZ ;  /* 0x000000d80f8a7210 */ /* 0x001fc60007f3e0ff */
[----:B------:R0:W3:Y:S02]  /*4c50*/  @!P0 LDG.E.U8 R107, desc[UR14][R136.64] ;  /* 0x0000000e886b8981 */ /* 0x0000e4000c1e1100 */
[----:B------:R-:W-:Y:S01]  /*4c60*/  IMAD.X R139, R11, 0x1, R182, P1 ;  /* 0x000000010b8b7824 */ /* 0x000fe200008e06b6 */
[----:B------:R-:W-:Y:S01]  /*4c70*/  PRMT R113, RZ, 0x7610, R113 ;  /* 0x00007610ff717816 */ /* 0x000fe20000000071 */
[----:B------:R2:W3:Y:S01]  /*4c80*/  @!P0 LDG.E.U8 R230, desc[UR14][R134.64] ;  /* 0x0000000e86e68981 */ /* 0x0004e2000c1e1100 */
[C---:B-1----:R-:W-:Y:S02]  /*4c90*/  IADD3 R132, P1, R15.reuse, R218, RZ ;  /* 0x000000da0f847210 */ /* 0x042fe40007f3e0ff */
[----:B0-----:R-:W-:-:S03]  /*4ca0*/  IADD3 R136, P2, R15, R214, RZ ;  /* 0x000000d60f887210 */ /* 0x001fc60007f5e0ff */
[----:B------:R-:W-:Y:S01]  /*4cb0*/  IMAD.X R133, R11, 0x1, R178, P1 ;  /* 0x000000010b857824 */ /* 0x000fe200008e06b2 */
[----:B--2---:R-:W-:Y:S01]  /*4cc0*/  IADD3 R134, P1, R15, R204, RZ ;  /* 0x000000cc0f867210 */ /* 0x004fe20007f3e0ff */
[----:B------:R-:W-:Y:S01]  /*4cd0*/  IMAD.X R137, R11, 0x1, R186, P2 ;  /* 0x000000010b897824 */ /* 0x000fe200010e06ba */
[----:B------:R-:W-:-:S03]  /*4ce0*/  PRMT R115, RZ, 0x7610, R115 ;  /* 0x00007610ff737816 */ /* 0x000fc60000000073 */
[----:B------:R-:W-:Y:S01]  /*4cf0*/  IMAD.X R135, R11, 0x1, R174, P1 ;  /* 0x000000010b877824 */ /* 0x000fe200008e06ae */
[----:B------:R0:W2:Y:S01]  /*4d00*/  @!P0 LDG.E.U8 R113, desc[UR14][R136.64] ;  /* 0x0000000e88718981 */ /* 0x0000a2000c1e1100 */
[----:B------:R-:W-:-:S03]  /*4d10*/  PRMT R232, RZ, 0x7610, R232 ;  /* 0x00007610ffe87816 */ /* 0x000fc600000000e8 */
[----:B------:R1:W2:Y:S01]  /*4d20*/  @!P0 LDG.E.U8 R115, desc[UR14][R138.64] ;  /* 0x0000000e8a738981 */ /* 0x0002a2000c1e1100 */
[----:B------:R-:W-:-:S03]  /*4d30*/  PRMT R117, RZ, 0x7610, R117 ;  /* 0x00007610ff757816 */ /* 0x000fc60000000075 */
[----:B------:R1:W2:Y:S01]  /*4d40*/  @!P0 LDG.E.U8 R232, desc[UR14][R132.64] ;  /* 0x0000000e84e88981 */ /* 0x0002a2000c1e1100 */
[----:B0-----:R-:W-:-:S03]  /*4d50*/  IADD3 R136, P1, R15, R200, RZ ;  /* 0x000000c80f887210 */ /* 0x001fc60007f3e0ff */
[----:B------:R0:W2:Y:S02]  /*4d60*/  @!P0 LDG.E.U8 R117, desc[UR14][R134.64] ;  /* 0x0000000e86758981 */ /* 0x0000a4000c1e1100 */
[----:B------:R-:W-:Y:S01]  /*4d70*/  IMAD.X R137, R11, 0x1, R170, P1 ;  /* 0x000000010b897824 */ /* 0x000fe200008e06aa */
[----:B-1----:R-:W-:-:S05]  /*4d80*/  IADD3 R138, P1, R15, R196, RZ ;  /* 0x000000c40f8a7210 */ /* 0x002fca0007f3e0ff */
[----:B------:R-:W-:Y:S01]  /*4d90*/  IMAD.X R139, R11, 0x1, R166, P1 ;  /* 0x000000010b8b7824 */ /* 0x000fe200008e06a6 */
[----:B------:R-:W-:Y:S02]  /*4da0*/  IADD3 R132, P1, R15, R192, RZ ;  /* 0x000000c00f847210 */ /* 0x000fe40007f3e0ff */
[----:B------:R-:W-:-:S03]  /*4db0*/  PRMT R119, RZ, 0x7610, R119 ;  /* 0x00007610ff777816 */ /* 0x000fc60000000077 */
[----:B------:R-:W-:Y:S01]  /*4dc0*/  IMAD.X R133, R11, 0x1, R162, P1 ;  /* 0x000000010b857824 */ /* 0x000fe200008e06a2 */
[----:B0-----:R-:W-:Y:S02]  /*4dd0*/  IADD3 R134, P1, R15, R188, RZ ;  /* 0x000000bc0f867210 */ /* 0x001fe40007f3e0ff */
[----:B------:R0:W2:Y:S01]  /*4de0*/  @!P0 LDG.E.U8 R119, desc[UR14][R136.64] ;  /* 0x0000000e88778981 */ /* 0x0000a2000c1e1100 */
[----:B------:R-:W-:Y:S02]  /*4df0*/  PRMT R121, RZ, 0x7610, R121 ;  /* 0x00007610ff797816 */ /* 0x000fe40000000079 */
[----:B------:R-:W-:Y:S01]  /*4e00*/  IMAD.X R135, R11, 0x1, R158, P1 ;  /* 0x000000010b877824 */ /* 0x000fe200008e069e */
[----:B------:R-:W-:-:S03]  /*4e10*/  PRMT R234, RZ, 0x7610, R234 ;  /* 0x00007610ffea7816 */ /* 0x000fc600000000ea */
[----:B------:R1:W2:Y:S01]  /*4e20*/  @!P0 LDG.E.U8 R121, desc[UR14][R138.64] ;  /* 0x0000000e8a798981 */ /* 0x0002a2000c1e1100 */
[----:B0-----:R-:W-:-:S03]  /*4e30*/  IADD3 R136, P1, R15, R184, RZ ;  /* 0x000000b80f887210 */ /* 0x001fc60007f3e0ff */
[----:B------:R0:W2:Y:S02]  /*4e40*/  @!P0 LDG.E.U8 R234, desc[UR14][R132.64] ;  /* 0x0000000e84ea8981 */ /* 0x0000a4000c1e1100 */
[----:B------:R-:W-:Y:S01]  /*4e50*/  IMAD.X R137, R11, 0x1, R154, P1 ;  /* 0x000000010b897824 */ /* 0x000fe200008e069a */
[----:B-1----:R-:W-:Y:S02]  /*4e60*/  IADD3 R138, P1, R15, R180, RZ ;  /* 0x000000b40f8a7210 */ /* 0x002fe40007f3e0ff */
        /* <DEDUP_REMOVED lines=15> */
[----:B------:R0:W2:Y:S03]  /*4f60*/  @!P0 LDG.E.U8 R236, desc[UR14][R132.64] ;  /* 0x0000000e84ec8981 */ /* 0x0000a6000c1e1100 */
[----:B------:R-:W-:Y:S01]  /*4f70*/  IMAD.X R139, R11, 0x1, R126, P1 ;  /* 0x000000010b8b7824 */ /* 0x000fe200008e067e */
[----:B------:R-:W-:Y:S02]  /*4f80*/  PRMT R131, RZ, 0x7610, R131 ;  /* 0x00007610ff837816 */ /* 0x000fe40000000083 */
[----:B------:R-:W-:Y:S02]  /*4f90*/  PRMT R129, RZ, 0x7610, R129 ;  /* 0x00007610ff817816 */ /* 0x000fe40000000081 */
[----:B0-----:R-:W-:-:S02]  /*4fa0*/  IADD3 R132, P1, R15, R12, RZ ;  /* 0x0000000c0f847210 */ /* 0x001fc40007f3e0ff */
[----:B------:R-:W2:Y:S01]  /*4fb0*/  @!P0 LDG.E.U8 R131, desc[UR14][R136.64] ;  /* 0x0000000e88838981 */ /* 0x000ea2000c1e1100 */
[----:B------:R-:W-:Y:S02]  /*4fc0*/  PRMT R149, RZ, 0x7610, R149 ;  /* 0x00007610ff957816 */ /* 0x000fe40000000095 */
[----:B------:R-:W-:Y:S01]  /*4fd0*/  PRMT R151, RZ, 0x7610, R151 ;  /* 0x00007610ff977816 */ /* 0x000fe20000000097 */
[----:B------:R-:W-:Y:S01]  /*4fe0*/  IMAD.X R133, R11, 0x1, R220, P1 ;  /* 0x000000010b857824 */ /* 0x000fe200008e06dc */
[----:B------:R0:W2:Y:S04]  /*4ff0*/  @!P0 LDG.E.U8 R129, desc[UR14][R134.64] ;  /* 0x0000000e86818981 */ /* 0x0000a8000c1e1100 */
[----:B------:R1:W2:Y:S04]  /*5000*/  @!P0 LDG.E.U8 R149, desc[UR14][R138.64] ;  /* 0x0000000e8a958981 */ /* 0x0002a8000c1e1100 */
[----:B------:R5:W2:Y:S01]  /*5010*/  @!P0 LDG.E.U8 R151, desc[UR14][R132.64] ;  /* 0x0000000e84978981 */ /* 0x000aa2000c1e1100 */
[----:B------:R-:W-:-:S02]  /*5020*/  LOP3.LUT R140, R140, 0xffff, RZ, 0xc0, !PT ;  /* 0x0000ffff8c8c7812 */ /* 0x000fc400078ec0ff */
[----:B0-----:R-:W-:Y:S02]  /*5030*/  LOP3.LUT R135, R250, 0xffff, RZ, 0xc0, !PT ;  /* 0x0000fffffa877812 */ /* 0x001fe400078ec0ff */
[----:B------:R-:W-:Y:S02]  /*5040*/  LOP3.LUT R144, R144, 0xffff, RZ, 0xc0, !PT ;  /* 0x0000ffff90907812 */ /* 0x000fe400078ec0ff */
[----:B------:R-:W-:Y:S02]  /*5050*/  PRMT R140, R140, 0x3340, R135 ;  /* 0x000033408c8c7816 */ /* 0x000fe40000000087 */
[----:B------:R-:W-:Y:S02]  /*5060*/  LOP3.LUT R135, R143, 0xffff, RZ, 0xc0, !PT ;  /* 0x0000ffff8f877812 */ /* 0x000fe400078ec0ff */
[----:B------:R-:W-:Y:S02]  /*5070*/  LOP3.LUT R134, R145, 0xffff, RZ, 0xc0, !PT ;  /* 0x0000ffff91867812 */ /* 0x000fe400078ec0ff */
[----:B------:R-:W-:-:S02]  /*5080*/  LOP3.LUT R137, R146, 0xffff, RZ, 0xc0, !PT ;  /* 0x0000ffff92897812 */ /* 0x000fc400078ec0ff */
[----:B------:R-:W-:Y:S02]  /*5090*/  PRMT R135, R135, 0x3340, R144 ;  /* 0x0000334087877816 */ /* 0x000fe40000000090 */
[----:B------:R-:W-:Y:S02]  /*50a0*/  PRMT R134, R134, 0x3340, R137 ;  /* 0x0000334086867816 */ /* 0x000fe40000000089 */
[----:B------:R-:W-:Y:S02]  /*50b0*/  LOP3.LUT R143, R163, 0xffff, RZ, 0xc0, !PT ;  /* 0x0000ffffa38f7812 */ /* 0x000fe400078ec0ff */
[----:B-1----:R-:W-:Y:S02]  /*50c0*/  LOP3.LUT R138, R165, 0xffff, RZ, 0xc0, !PT ;  /* 0x0000ffffa58a7812 */ /* 0x002fe400078ec0ff */
[----:B------:R-:W-:Y:S02]  /*50d0*/  LOP3.LUT R137, R171, 0xffff, RZ, 0xc0, !PT ;  /* 0x0000ffffab897812 */ /* 0x000fe400078ec0ff */
[----:B------:R-:W-:-:S02]  /*50e0*/  LOP3.LUT R144, R173, 0xffff, RZ, 0xc0, !PT ;  /* 0x0000ffffad907812 */ /* 0x000fc400078ec0ff */
[----:B------:R-:W-:Y:S02]  /*50f0*/  LOP3.LUT R147, R147, 0xffff, RZ, 0xc0, !PT ;  /* 0x0000ffff93937812 */ /* 0x000fe400078ec0ff */
[----:B-----5:R-:W-:Y:S02]  /*5100*/  LOP3.LUT R132, R153, 0xffff, RZ, 0xc0, !PT ;  /* 0x0000ffff99847812 */ /* 0x020fe400078ec0ff */
[----:B------:R-:W-:Y:S02]  /*5110*/  LOP3.LUT R145, R183, 0xffff, RZ, 0xc0, !PT ;  /* 0x0000ffffb7917812 */ /* 0x000fe400078ec0ff */
[----:B------:R-:W-:Y:S02]  /*5120*/  LOP3.LUT R250, R185, 0xffff, RZ, 0xc0, !PT ;  /* 0x0000ffffb9fa7812 */ /* 0x000fe400078ec0ff */
[----:B------:R-:W-:Y:S02]  /*5130*/  LOP3.LUT R155, R155, 0xffff, RZ, 0xc0, !PT ;  /* 0x0000ffff9b9b7812 */ /* 0x000fe400078ec0ff */
[----:B------:R-:W-:-:S02]  /*5140*/  LOP3.LUT R136, R157, 0xffff, RZ, 0xc0, !PT ;  /* 0x0000ffff9d887812 */ /* 0x000fc400078ec0ff */
[----:B------:R-:W-:Y:S02]  /*5150*/  PRMT R143, R143, 0x3340, R138 ;  /* 0x000033408f8f7816 */ /* 0x000fe4000000008a */
[----:B------:R-:W-:Y:S02]  /*5160*/  LOP3.LUT R138, R167, 0xffff, RZ, 0xc0, !PT ;  /* 0x0000ffffa78a7812 */ /* 0x000fe400078ec0ff */
[----:B------:R-:W-:Y:S02]  /*5170*/  LOP3.LUT R169, R169, 0xffff, RZ, 0xc0, !PT ;  /* 0x0000ffffa9a97812 */ /* 0x000fe400078ec0ff */
[----:B------:R-:W-:Y:S02]  /*5180*/  PRMT R137, R137, 0x3340, R144 ;  /* 0x0000334089897816 */ /* 0x000fe40000000090 */
[----:B------:R-:W-:Y:S02]  /*5190*/  LOP3.LUT R139, R175, 0xffff, RZ, 0xc0, !PT ;  /* 0x0000ffffaf8b7812 */ /* 0x000fe400078ec0ff */
[----:B------:R-:W-:-:S02]  /*51a0*/  LOP3.LUT R144, R177, 0xffff, RZ, 0xc0, !PT ;  /* 0x0000ffffb1907812 */ /* 0x000fc400078ec0ff */
[----:B------:R-:W-:Y:S02]  /*51b0*/  PRMT R133, R147, 0x3340, R132 ;  /* 0x0000334093857816 */ /* 0x000fe40000000084 */
[----:B------:R-:W-:Y:S02]  /*51c0*/  LOP3.LUT R179, R179, 0xffff, RZ, 0xc0, !PT ;  /* 0x0000ffffb3b37812 */ /* 0x000fe400078ec0ff */
[----:B------:R-:W-:Y:S02]  /*51d0*/  LOP3.LUT R146, R181, 0xffff, RZ, 0xc0, !PT ;  /* 0x0000ffffb5927812 */ /* 0x000fe400078ec0ff */
[----:B------:R-:W-:Y:S02]  /*51e0*/  PRMT R145, R145, 0x3340, R250 ;  /* 0x0000334091917816 */ /* 0x000fe400000000fa */
[----:B------:R-:W-:Y:S02]  /*51f0*/  PRMT R132, R155, 0x3340, R136 ;  /* 0x000033409b847816 */ /* 0x000fe40000000088 */
[----:B------:R-:W-:-:S02]  /*5200*/  LOP3.LUT R147, R191, 0xffff, RZ, 0xc0, !PT ;  /* 0x0000ffffbf937812 */ /* 0x000fc400078ec0ff */
[----:B------:R-:W-:Y:S02]  /*5210*/  LOP3.LUT R250, R193, 0xffff, RZ, 0xc0, !PT ;  /* 0x0000ffffc1fa7812 */ /* 0x000fe400078ec0ff */
[----:B------:R-:W-:Y:S02]  /*5220*/  LOP3.LUT R136, R159, 0xffff, RZ, 0xc0, !PT ;  /* 0x0000ffff9f887812 */ /* 0x000fe400078ec0ff */
[----:B------:R-:W-:Y:S02]  /*5230*/  LOP3.LUT R161, R161, 0xffff, RZ, 0xc0, !PT ;  /* 0x0000ffffa1a17812 */ /* 0x000fe400078ec0ff */
[----:B------:R-:W-:Y:S02]  /*5240*/  PRMT R138, R138, 0x3340, R169 ;  /* 0x000033408a8a7816 */ /* 0x000fe400000000a9 */
[----:B------:R-:W-:Y:S02]  /*5250*/  LOP3.LUT R195, R195, 0xffff, RZ, 0xc0, !PT ;  /* 0x0000ffffc3c37812 */ /* 0x000fe400078ec0ff */
[----:B------:R-:W-:-:S02]  /*5260*/  LOP3.LUT R252, R197, 0xffff, RZ, 0xc0, !PT ;  /* 0x0000ffffc5fc7812 */ /* 0x000fc400078ec0ff */
[----:B------:R-:W-:Y:S02]  /*5270*/  PRMT R139, R139, 0x3340, R144 ;  /* 0x000033408b8b7816 */ /* 0x000fe40000000090 */
[----:B------:R-:W-:Y:S02]  /*5280*/  LOP3.LUT R169, R238, 0xffff, RZ, 0xc0, !PT ;  /* 0x0000ffffeea97812 */ /* 0x000fe400078ec0ff */
[----:B----4-:R-:W-:Y:S02]  /*5290*/  LOP3.LUT R239, R239, 0xffff, RZ, 0xc0, !PT ;  /* 0x0000ffffefef7812 */ /* 0x010fe400078ec0ff */
[----:B------:R-:W-:Y:S02]  /*52a0*/  PRMT R144, R179, 0x3340, R146 ;  /* 0x00003340b3907816 */ /* 0x000fe40000000092 */
[----:B------:R-:W-:Y:S02]  /*52b0*/  LOP3.LUT R142, R142, 0xffff, RZ, 0xc0, !PT ;  /* 0x0000ffff8e8e7812 */ /* 0x000fe400078ec0ff */
[----:B------:R-:W-:-:S02]  /*52c0*/  LOP3.LUT R141, R141, 0xffff, RZ, 0xc0, !PT ;  /* 0x0000ffff8d8d7812 */ /* 0x000fc400078ec0ff */
[----:B------:R-:W-:Y:S02]  /*52d0*/  LOP3.LUT R146, R187, 0xffff, RZ, 0xc0, !PT ;  /* 0x0000ffffbb927812 */ /* 0x000fe400078ec0ff */
[----:B------:R-:W-:Y:S02]  /*52e0*/  LOP3.LUT R189, R189, 0xffff, RZ, 0xc0, !PT ;  /* 0x0000ffffbdbd7812 */ /* 0x000fe400078ec0ff */
[----:B------:R-:W-:Y:S02]  /*52f0*/  PRMT R147, R147, 0x3340, R250 ;  /* 0x0000334093937816 */ /* 0x000fe400000000fa */
[----:B------:R-:W-:Y:S02]  /*5300*/  PRMT R136, R136, 0x3340, R161 ;  /* 0x0000334088887816 */ /* 0x000fe400000000a1 */
[----:B------:R-:W-:Y:S02]  /*5310*/  PRMT R250, R195, 0x3340, R252 ;  /* 0x00003340c3fa7816 */ /* 0x000fe400000000fc */
[----:B------:R-:W-:-:S02]  /*5320*/  LOP3.LUT R153, R199, 0xffff, RZ, 0xc0, !PT ;  /* 0x0000ffffc7997812 */ /* 0x000fc400078ec0ff */
[----:B------:R-:W-:Y:S02]  /*5330*/  LOP3.LUT R201, R201, 0xffff, RZ, 0xc0, !PT ;  /* 0x0000ffffc9c97812 */ /* 0x000fe400078ec0ff */
[----:B------:R-:W-:Y:S02]  /*5340*/  LOP3.LUT R203, R203, 0xffff, RZ, 0xc0, !PT ;  /* 0x0000ffffcbcb7812 */ /* 0x000fe400078ec0ff */
[----:B------:R-:W-:Y:S02]  /*5350*/  LOP3.LUT R252, R205, 0xffff, RZ, 0xc0, !PT ;  /* 0x0000ffffcdfc7812 */ /* 0x000fe400078ec0ff */
[----:B------:R-:W-:Y:S02]  /*5360*/  LOP3.LUT R155, R207, 0xffff, RZ, 0xc0, !PT ;  /* 0x0000ffffcf9b7812 */ /* 0x000fe400078ec0ff */
[----:B------:R-:W-:Y:S02]  /*5370*/  LOP3.LUT R209, R209, 0xffff, RZ, 0xc0, !PT ;  /* 0x0000ffffd1d17812 */ /* 0x000fe400078ec0ff */
        /* <DEDUP_REMOVED lines=10> */
[----:B------:R-:W-:Y:S02]  /*5420*/  PRMT R239, R169, 0x3340, R239 ;  /* 0x00003340a9ef7816 */ /* 0x000fe400000000ef */
        /* <DEDUP_REMOVED lines=14> */
[----:B------:R-:W-:Y:S02]  /*5510*/  PRMT R169, R142, 0x3340, R141 ;  /* 0x000033408ea97816 */ /* 0x000fe4000000008d */
[----:B------:R-:W-:Y:S02]  /*5520*/  PRMT R146, R146, 0x3340, R189 ;  /* 0x0000334092927816 */ /* 0x000fe400000000bd */
[----:B------:R-:W-:Y:S02]  /*5530*/  PRMT R153, R153, 0x3340, R201 ;  /* 0x0000334099997816 */ /* 0x000fe400000000c9 */
[----:B------:R-:W-:Y:S02]  /*5540*/  PRMT R252, R203, 0x3340, R252 ;  /* 0x00003340cbfc7816 */ /* 0x000fe400000000fc */
[----:B------:R-:W-:Y:S02]  /*5550*/  PRMT R155, R155, 0x3340, R209 ;  /* 0x000033409b9b7816 */ /* 0x000fe400000000d1 */
[----:B------:R-:W-:-:S02]  /*5560*/  PRMT R157, R157, 0x3340, R213 ;  /* 0x000033409d9d7816 */ /* 0x000fc400000000d5 */
        /* <DEDUP_REMOVED lines=22> */
[----:B------:R-:W-:Y:S01]  /*56d0*/  PRMT R139, R163, 0x5410, R165 ;  /* 0x00005410a38b7816 */ /* 0x000fe200000000a5 */
[----:B------:R-:W-:Y:S01]  /*56e0*/  STS.128 [R13+UR12], R140 ;  /* 0x0000008c0d007988 */ /* 0x000fe20008000c0c */
[----:B------:R-:W-:-:S02]  /*56f0*/  PRMT R144, R167, 0x5410, R238 ;  /* 0x00005410a7907816 */ /* 0x000fc400000000ee */
[----:B------:R-:W-:Y:S02]  /*5700*/  PRMT R145, R239, 0x5410, R240 ;  /* 0x00005410ef917816 */ /* 0x000fe400000000f0 */
[----:B------:R-:W-:Y:S02]  /*5710*/  PRMT R146, R242, 0x5410, R245 ;  /* 0x00005410f2927816 */ /* 0x000fe400000000f5 */
[----:B------:R-:W-:Y:S01]  /*5720*/  PRMT R147, R246, 0x5410, R249 ;  /* 0x00005410f6937816 */ /* 0x000fe200000000f9 */
[----:B------:R0:W-:Y:S01]  /*5730*/  STS.128 [R10+UR12], R132 ;  /* 0x000000840a007988 */ /* 0x0001e20008000c0c */
[----:B------:R-:W-:-:S03]  /*5740*/  LOP3.LUT R238, R3, 0x10, RZ, 0x3c, !PT ;  /* 0x0000001003ee7812 */ /* 0x000fc600078e3cff */
[----:B------:R-:W-:Y:S04]  /*5750*/  STS.128 [R9+UR12], R136 ;  /* 0x0000008809007988 */ /* 0x000fe80008000c0c */
[----:B------:R-:W-:Y:S04]  /*5760*/  STS.128 [R8+UR12], R144 ;  /* 0x0000009008007988 */ /* 0x000fe80008000c0c */
[----:B---3--:R-:W-:Y:S01]  /*5770*/  STS.U8 [R3+UR12+0x2000], R222 ;  /* 0x002000de03007988 */ /* 0x008fe2000800000c */
[C---:B0-----:R-:W-:Y:S02]  /*5780*/  LOP3.LUT R132, R3.reuse, 0x20, RZ, 0x3c, !PT ;  /* 0x0000002003847812 */ /* 0x041fe400078e3cff */
[----:B------:R-:W-:Y:S01]  /*5790*/  LOP3.LUT R134, R3, 0x30, RZ, 0x3c, !PT ;  /* 0x0000003003867812 */ /* 0x000fe200078e3cff */
[----:B------:R-:W-:Y:S04]  /*57a0*/  STS.U8 [R3+UR12+0x2200], R224 ;  /* 0x002200e003007988 */ /* 0x000fe8000800000c */
[----:B------:R-:W-:Y:S04]  /*57b0*/  STS.U8 [R3+UR12+0x2400], R226 ;  /* 0x002400e203007988 */ /* 0x000fe8000800000c */
[----:B------:R-:W-:Y:S04]  /*57c0*/  STS.U8 [R3+UR12+0x2600], R228 ;  /* 0x002600e403007988 */ /* 0x000fe8000800000c */
[----:B------:R-:W-:Y:S04]  /*57d0*/  STS.U8 [R3+UR12+0x2e00], R230 ;  /* 0x002e00e603007988 */ /* 0x000fe8000800000c */
[----:B--2---:R-:W-:Y:S04]  /*57e0*/  STS.U8 [R3+UR12+0x2c00], R232 ;  /* 0x002c00e803007988 */ /* 0x004fe8000800000c */
[----:B------:R-:W-:Y:S04]  /*57f0*/  STS.U8 [R3+UR12+0x2a00], R234 ;  /* 0x002a00ea03007988 */ /* 0x000fe8000800000c */
[----:B------:R-:W-:Y:S04]  /*5800*/  STS.U8 [R3+UR12+0x2800], R236 ;  /* 0x002800ec03007988 */ /* 0x000fe8000800000c */
[----:B------:R0:W-:Y:S04]  /*5810*/  STS.U8 [R238+UR12+0x2080], R89 ;  /* 0x00208059ee007988 */ /* 0x0001e8000800000c */
        /* <DEDUP_REMOVED lines=22> */
[----:B------:R1:W-:Y:S01]  /*5980*/  STS.U8 [R134+UR12+0x2f80], R151 ;  /* 0x002f809786007988 */ /* 0x0003e2000800000c */
[----:B------:R2:W-:Y:S06]  /*5990*/  MEMBAR.ALL.CTA ;  /* 0x0000000000007992 */ /* 0x0005ec0000008000 */
[----:B--2---:R-:W2:Y:S01]  /*59a0*/  FENCE.VIEW.ASYNC.S ;  /* 0x00000000000073c6 */ /* 0x004ea20000000000 */
[----:B------:R-:W-:Y:S01]  /*59b0*/  R2UR UR4, R19 ;  /* 0x00000000130472ca */ /* 0x000fe200000e0000 */
[----:B--2---:R-:W-:Y:S06]  /*59c0*/  BAR.SYNC.DEFER_BLOCKING 0x0 ;  /* 0x0000000000007b1d */ /* 0x004fec0000010000 */
[----:B------:R-:W-:Y:S01]  /*59d0*/  UMOV UR5, 0x80000020 ;  /* 0x8000002000057882 */ /* 0x000fe20000000000 */
[----:B------:R-:W-:-:S06]  /*59e0*/  WARPGROUP.ARRIVE ;  /* 0x00000000000079c5 */ /* 0x000fcc0000000000 */
[----:B------:R-:W-:Y:S01]  /*59f0*/  QGMMA.64x64x32.F32.E4M3.E4M3 R56, gdesc[UR4], R56 ;  /* 0x00e00000043879f3 */ /* 0x000fe20008700838 */
[----:B------:R-:W-:Y:S01]  /*5a00*/  UMOV UR18, UR6 ;  /* 0x0000000600127c82 */ /* 0x000fe20008000000 */
[----:B------:R-:W-:Y:S02]  /*5a10*/  UMOV UR19, UR7 ;  /* 0x0000000700137c82 */ /* 0x000fe40008000000 */
[----:B------:R-:W-:Y:S04]  /*5a20*/  QGMMA.64x64x32.F32.E4M3.E4M3 R56, gdesc[UR8], R56 ;  /* 0x00e00000083879f3 */ /* 0x000fe80008700838 */
[----:B------:R-:W-:Y:S01]  /*5a30*/  QGMMA.64x64x32.F32.E4M3.E4M3 R24, gdesc[UR16], R24 ;  /* 0x00e00000101879f3 */ /* 0x000fe20008700818 */
[----:B------:R-:W-:Y:S01]  /*5a40*/  UMOV UR22, UR10 ;  /* 0x0000000a00167c82 */ /* 0x000fe20008000000 */
[----:B------:R-:W-:Y:S01]  /*5a50*/  UMOV UR23, UR11 ;  /* 0x0000000b00177c82 */ /* 0x000fe20008000000 */
[----:B------:R-:W-:-:S02]  /*5a60*/  USHF.R.S32.HI UR4, URZ, 0x1f, UR13 ;  /* 0x0000001f3f047899 */ /* 0x000fc4000801140d */
[----:B------:R-:W-:Y:S01]  /*5a70*/  IADD3 R212, P1, R212, UR13, RZ ;  /* 0x0000000dd4d47c10 */ /* 0x000fe2000ff3e0ff */
[----:B0-----:R-:W-:-:S03]  /*5a80*/  IMAD.SHL.U32 R89, R14, 0x40, RZ ;  /* 0x000000400e597824 */ /* 0x001fc600078e00ff */
[----:B------:R-:W-:Y:S02]  /*5a90*/  IADD3.X R190, R190, UR4, RZ, P1, !PT ;  /* 0x00000004bebe7c10 */ /* 0x000fe40008ffe4ff */
[----:B------:R-:W-:Y:S02]  /*5aa0*/  IADD3 R192, P1, R192, UR13, RZ ;  /* 0x0000000dc0c07c10 */ /* 0x000fe4000ff3e0ff */
[----:B------:R-:W-:Y:S02]  /*5ab0*/  IADD3 R16, P0, R89, R16, RZ ;  /* 0x0000001059107210 */ /* 0x000fe40007f1e0ff */
[----:B------:R-:W-:Y:S02]  /*5ac0*/  IADD3 R12, P5, R12, UR13, RZ ;  /* 0x0000000d0c0c7c10 */ /* 0x000fe4000ffbe0ff */
[----:B------:R-:W-:Y:S02]  /*5ad0*/  IADD3 R206, P4, R206, UR13, RZ ;  /* 0x0000000dcece7c10 */ /* 0x000fe4000ff9e0ff */
[----:B------:R-:W-:-:S02]  /*5ae0*/  IADD3 R208, P3, R208, UR13, RZ ;  /* 0x0000000dd0d07c10 */ /* 0x000fc4000ff7e0ff */
[----:B------:R-:W-:Y:S02]  /*5af0*/  IADD3 R210, P2, R210, UR13, RZ ;  /* 0x0000000dd2d27c10 */ /* 0x000fe4000ff5e0ff */
[----:B------:R-:W-:Y:S01]  /*5b00*/  IADD3.X R162, R162, UR4, RZ, P1, !PT ;  /* 0x00000004a2a27c10 */ /* 0x000fe20008ffe4ff */
[----:B------:R-:W-:Y:S01]  /*5b10*/  QGMMA.64x64x32.F32.E4M3.E4M3 R24, gdesc[UR20], R24, gsb0 ;  /* 0x00e00000141879f3 */ /* 0x000fe20008000818 */
[----:B------:R-:W-:Y:S02]  /*5b20*/  IADD3 R164, P1, R164, UR13, RZ ;  /* 0x0000000da4a47c10 */ /* 0x000fe4000ff3e0ff */
[----:B------:R-:W-:Y:S02]  /*5b30*/  LEA.HI.X.SX32 R21, R89, R21, 0x1, P0 ;  /* 0x0000001559157211 */ /* 0x000fe400000f0eff */
[----:B------:R-:W-:Y:S02]  /*5b40*/  IADD3.X R220, R220, UR4, RZ, P5, !PT ;  /* 0x00000004dcdc7c10 */ /* 0x000fe4000affe4ff */
[----:B------:R-:W-:-:S02]  /*5b50*/  IADD3.X R202, R202, UR4, RZ, P4, !PT ;  /* 0x00000004caca7c10 */ /* 0x000fc4000a7fe4ff */
[----:B------:R-:W-:Y:S02]  /*5b60*/  IADD3.X R198, R198, UR4, RZ, P3, !PT ;  /* 0x00000004c6c67c10 */ /* 0x000fe40009ffe4ff */
[----:B------:R-:W-:Y:S02]  /*5b70*/  IADD3.X R194, R194, UR4, RZ, P2, !PT ;  /* 0x00000004c2c27c10 */ /* 0x000fe400097fe4ff */
[----:B------:R-:W-:Y:S02]  /*5b80*/  IADD3 R214, P0, R214, UR13, RZ ;  /* 0x0000000dd6d67c10 */ /* 0x000fe4000ff1e0ff */
[----:B------:R-:W-:Y:S02]  /*5b90*/  IADD3 R216, P6, R216, UR13, RZ ;  /* 0x0000000dd8d87c10 */ /* 0x000fe4000ffde0ff */
[----:B------:R-:W-:Y:S02]  /*5ba0*/  IADD3 R218, P5, R218, UR13, RZ ;  /* 0x0000000ddada7c10 */ /* 0x000fe4000ffbe0ff */
[----:B------:R-:W-:-:S02]  /*5bb0*/  IADD3 R204, P4, R204, UR13, RZ ;  /* 0x0000000dcccc7c10 */ /* 0x000fc4000ff9e0ff */
[----:B------:R-:W-:Y:S02]  /*5bc0*/  IADD3 R200, P3, R200, UR13, RZ ;  /* 0x0000000dc8c87c10 */ /* 0x000fe4000ff7e0ff */
[----:B------:R-:W-:Y:S01]  /*5bd0*/  IADD3 R196, P2, R196, UR13, RZ ;  /* 0x0000000dc4c47c10 */ /* 0x000fe2000ff5e0ff */
[----:B------:R-:W-:Y:S01]  /*5be0*/  VIADD R23, R23, 0xffffffff ;  /* 0xffffffff17177836 */ /* 0x000fe20000000000 */
[----:B------:R-:W-:Y:S02]  /*5bf0*/  IADD3.X R118, R118, UR4, RZ, P1, !PT ;  /* 0x0000000476767c10 */ /* 0x000fe40008ffe4ff */
[----:B------:R-:W-:Y:S02]  /*5c00*/  IADD3 R120, P1, R120, UR13, RZ ;  /* 0x0000000d78787c10 */ /* 0x000fe4000ff3e0ff */
[----:B------:R-:W-:Y:S02]  /*5c10*/  IADD3.X R186, R186, UR4, RZ, P0, !PT ;  /* 0x00000004baba7c10 */ /* 0x000fe400087fe4ff */
[----:B------:R-:W-:-:S02]  /*5c20*/  IADD3.X R182, R182, UR4, RZ, P6, !PT ;  /* 0x00000004b6b67c10 */ /* 0x000fc4000b7fe4ff */
[----:B------:R-:W-:Y:S02]  /*5c30*/  IADD3.X R178, R178, UR4, RZ, P5, !PT ;  /* 0x00000004b2b27c10 */ /* 0x000fe4000affe4ff */
[----:B------:R-:W-:Y:S02]  /*5c40*/  IADD3.X R174, R174, UR4, RZ, P4, !PT ;  /* 0x00000004aeae7c10 */ /* 0x000fe4000a7fe4ff */
[----:B------:R-:W-:Y:S02]  /*5c50*/  IADD3.X R170, R170, UR4, RZ, P3, !PT ;  /* 0x00000004aaaa7c10 */ /* 0x000fe40009ffe4ff */
[----:B------:R-:W-:Y:S02]  /*5c60*/  IADD3.X R166, R166, UR4, RZ, P2, !PT ;  /* 0x00000004a6a67c10 */ /* 0x000fe400097fe4ff */
[----:B------:R-:W-:Y:S02]  /*5c70*/  IADD3 R188, P0, R188, UR13, RZ ;  /* 0x0000000dbcbc7c10 */ /* 0x000fe4000ff1e0ff */
[----:B------:R-:W-:-:S02]  /*5c80*/  IADD3 R184, P6, R184, UR13, RZ ;  /* 0x0000000db8b87c10 */ /* 0x000fc4000ffde0ff */
[----:B------:R-:W-:Y:S02]  /*5c90*/  IADD3 R180, P5, R180, UR13, RZ ;  /* 0x0000000db4b47c10 */ /* 0x000fe4000ffbe0ff */
[----:B------:R-:W-:Y:S02]  /*5ca0*/  IADD3 R176, P4, R176, UR13, RZ ;  /* 0x0000000db0b07c10 */ /* 0x000fe4000ff9e0ff */
[----:B------:R-:W-:Y:S02]  /*5cb0*/  IADD3 R172, P3, R172, UR13, RZ ;  /* 0x0000000dacac7c10 */ /* 0x000fe4000ff7e0ff */
[----:B------:R-:W-:Y:S02]  /*5cc0*/  IADD3 R168, P2, R168, UR13, RZ ;  /* 0x0000000da8a87c10 */ /* 0x000fe4000ff5e0ff */
[----:B------:R-:W-:Y:S02]  /*5cd0*/  IADD3.X R92, R92, UR4, RZ, P1, !PT ;  /* 0x000000045c5c7c10 */ /* 0x000fe40008ffe4ff */
[----:B------:R-:W-:-:S02]  /*5ce0*/  ISETP.NE.U32.AND P1, PT, R23, RZ, PT ;  /* 0x000000ff1700720c */ /* 0x000fc40003f25070 */
[----:B------:R-:W-:Y:S02]  /*5cf0*/  IADD3.X R158, R158, UR4, RZ, P0, !PT ;  /* 0x000000049e9e7c10 */ /* 0x000fe400087fe4ff */
[----:B------:R-:W-:Y:S02]  /*5d00*/  IADD3.X R154, R154, UR4, RZ, P6, !PT ;  /* 0x000000049a9a7c10 */ /* 0x000fe4000b7fe4ff */
[----:B------:R-:W-:Y:S02]  /*5d10*/  IADD3.X R150, R150, UR4, RZ, P5, !PT ;  /* 0x0000000496967c10 */ /* 0x000fe4000affe4ff */
[----:B------:R-:W-:Y:S02]  /*5d20*/  IADD3.X R130, R130, UR4, RZ, P4, !PT ;  /* 0x0000000482827c10 */ /* 0x000fe4000a7fe4ff */
[----:B------:R-:W-:Y:S02]  /*5d30*/  IADD3.X R126, R126, UR4, RZ, P3, !PT ;  /* 0x000000047e7e7c10 */ /* 0x000fe40009ffe4ff */
[----:B------:R-:W-:-:S02]  /*5d40*/  IADD3.X R122, R122, UR4, RZ, P2, !PT ;  /* 0x000000047a7a7c10 */ /* 0x000fc400097fe4ff */
[----:B------:R-:W-:Y:S02]  /*5d50*/  IADD3 R160, P0, R160, UR13, RZ ;  /* 0x0000000da0a07c10 */ /* 0x000fe4000ff1e0ff */
[----:B------:R-:W-:Y:S02]  /*5d60*/  IADD3 R156, P6, R156, UR13, RZ ;  /* 0x0000000d9c9c7c10 */ /* 0x000fe4000ffde0ff */
[----:B------:R-:W-:Y:S02]  /*5d70*/  IADD3 R152, P5, R152, UR13, RZ ;  /* 0x0000000d98987c10 */ /* 0x000fe4000ffbe0ff */
[----:B------:R-:W-:Y:S02]  /*5d80*/  IADD3 R148, P4, R148, UR13, RZ ;  /* 0x0000000d94947c10 */ /* 0x000fe4000ff9e0ff */
[----:B------:R-:W-:Y:S02]  /*5d90*/  IADD3 R128, P3, R128, UR13, RZ ;  /* 0x0000000d80807c10 */ /* 0x000fe4000ff7e0ff */
[----:B------:R-:W-:-:S02]  /*5da0*/  IADD3 R124, P2, R124, UR13, RZ ;  /* 0x0000000d7c7c7c10 */ /* 0x000fc4000ff5e0ff */
        /* <DEDUP_REMOVED lines=11> */
[----:B------:R-:W-:Y:S01]  /*5e60*/  IADD3 R96, P2, R96, UR13, RZ ;  /* 0x0000000d60607c10 */ /* 0x000fe2000ff5e0ff */
[----:B------:R-:W-:-:S02]  /*5e70*/  WARPGROUP.DEPBAR.LE gsb0, 0x0 ;  /* 0x00008000000079c5 */ /* 0x000fc40000010000 */
[----:B------:R-:W-:Y:S02]  /*5e80*/  IADD3.X R4, R4, UR4, RZ, P0, !PT ;  /* 0x0000000404047c10 */ /* 0x000fe400087fe4ff */
[----:B------:R-:W-:Y:S02]  /*5e90*/  IADD3.X R90, R90, UR4, RZ, P6, !PT ;  /* 0x000000045a5a7c10 */ /* 0x000fe4000b7fe4ff */
[----:B------:R-:W-:Y:S02]  /*5ea0*/  IADD3.X R88, R88, UR4, RZ, P5, !PT ;  /* 0x0000000458587c10 */ /* 0x000fe4000affe4ff */
[----:B------:R-:W-:Y:S02]  /*5eb0*/  IADD3.X R22, R22, UR4, RZ, P4, !PT ;  /* 0x0000000416167c10 */ /* 0x000fe4000a7fe4ff */
[----:B------:R-:W-:Y:S02]  /*5ec0*/  IADD3.X R20, R20, UR4, RZ, P3, !PT ;  /* 0x0000000414147c10 */ /* 0x000fe40009ffe4ff */
[----:B------:R-:W-:Y:S01]  /*5ed0*/  IADD3.X R18, R18, UR4, RZ, P2, !PT ;  /* 0x0000000412127c10 */ /* 0x000fe200097fe4ff */
[----:B------:R-:W-:Y:S01]  /*5ee0*/  VIADD R17, R17, 0xffffffc0 ;  /* 0xffffffc011117836 */ /* 0x000fe20000000000 */
[----:B-1----:R-:W-:Y:S06]  /*5ef0*/  @P1 BRA `(.L_x_2) ;  /* 0xffffffd000101947 */ /* 0x002fec000383ffff */
.L_x_1:
[----:B------:R-:W-:Y:S01]  /*5f00*/  BAR.SYNC.DEFER_BLOCKING 0x0 ;  /* 0x0000000000007b1d */ /* 0x000fe20000010000 */
[C---:B------:R-:W-:Y:S01]  /*5f10*/  IMAD.SHL.U32 R4, R2.reuse, 0x10, RZ ;  /* 0x0000001002047824 */ /* 0x040fe200078e00ff */
[----:B------:R-:W-:Y:S01]  /*5f20*/  LOP3.LUT R7, R7, 0x300, RZ, 0xc0, !PT ;  /* 0x0000030007077812 */ /* 0x000fe200078ec0ff */
[----:B------:R-:W-:Y:S01]  /*5f30*/  IMAD.SHL.U32 R2, R2, 0x40, RZ ;  /* 0x0000004002027824 */ /* 0x000fe200078e00ff */
[----:B------:R-:W-:Y:S01]  /*5f40*/  F2FP.SATFINITE.E4M3.F32.PACK_AB_MERGE_C R12, R57, R56, RZ ;  /* 0x00000038390c723e */ /* 0x000fe200048070ff */
[----:B------:R-:W-:Y:S01]  /*5f50*/  IMAD.SHL.U32 R0, R0, 0x40, RZ ;  /* 0x0000004000007824 */ /* 0x000fe200078e00ff */
[----:B------:R-:W-:Y:S01]  /*5f60*/  LOP3.LUT R4, R4, 0xf0, RZ, 0xc0, !PT ;  /* 0x000000f004047812 */ /* 0x000fe200078ec0ff */
[----:B------:R-:W-:Y:S01]  /*5f70*/  ULDC.64 UR6, c[0x0][0x228] ;  /* 0x00008a0000067ab9 */ /* 0x000fe20000000a00 */
[----:B------:R-:W-:Y:S01]  /*5f80*/  LOP3.LUT R9, R2, 0x400, RZ, 0xc0, !PT ;  /* 0x0000040002097812 */ /* 0x000fe200078ec0ff */
[----:B------:R-:W-:Y:S01]  /*5f90*/  ULDC UR4, c[0x0][0x244] ;  /* 0x0000910000047ab9 */ /* 0x000fe20000000800 */
[----:B------:R-:W-:-:S02]  /*5fa0*/  F2FP.SATFINITE.E4M3.F32.PACK_AB_MERGE_C R13, R59, R58, RZ ;  /* 0x0000003a3b0d723e */ /* 0x000fc400048070ff */
[----:B------:R-:W-:Y:S02]  /*5fb0*/  IADD3 R4, R9, UR12, R4 ;  /* 0x0000000c09047c10 */ /* 0x000fe4000fffe004 */
[----:B------:R-:W-:Y:S02]  /*5fc0*/  F2FP.SATFINITE.E4M3.F32.PACK_AB_MERGE_C R61, R61, R60, RZ ;  /* 0x0000003c3d3d723e */ /* 0x000fe400048070ff */
[----:B------:R-:W-:Y:S02]  /*5fd0*/  F2FP.SATFINITE.E4M3.F32.PACK_AB_MERGE_C R62, R63, R62, RZ ;  /* 0x0000003e3f3e723e */ /* 0x000fe400048070ff */
[----:B------:R-:W-:Y:S02]  /*5fe0*/  F2FP.SATFINITE.E4M3.F32.PACK_AB_MERGE_C R14, R25, R24, RZ ;  /* 0x00000018190e723e */ /* 0x000fe400048070ff */
[----:B------:R-:W-:Y:S02]  /*5ff0*/  F2FP.SATFINITE.E4M3.F32.PACK_AB_MERGE_C R15, R27, R26, RZ ;  /* 0x0000001a1b0f723e */ /* 0x000fe400048070ff */
[----:B------:R-:W-:-:S02]  /*6000*/  F2FP.SATFINITE.E4M3.F32.PACK_AB_MERGE_C R29, R29, R28, RZ ;  /* 0x0000001c1d1d723e */ /* 0x000fc400048070ff */
[----:B------:R-:W-:Y:S02]  /*6010*/  F2FP.SATFINITE.E4M3.F32.PACK_AB_MERGE_C R30, R31, R30, RZ ;  /* 0x0000001e1f1e723e */ /* 0x000fe400048070ff */
[----:B------:R-:W-:Y:S01]  /*6020*/  F2FP.SATFINITE.E4M3.F32.PACK_AB_MERGE_C R32, R33, R32, RZ ;  /* 0x000000202120723e */ /* 0x000fe200048070ff */
[----:B------:R-:W-:Y:S01]  /*6030*/  IMAD.IADD R33, R7, 0x1, R4 ;  /* 0x0000000107217824 */ /* 0x000fe200078e0204 */
[----:B------:R-:W-:Y:S02]  /*6040*/  PRMT R12, R12, 0x5410, R61 ;  /* 0x000054100c0c7816 */ /* 0x000fe4000000003d */
[----:B------:R-:W-:Y:S02]  /*6050*/  PRMT R13, R13, 0x5410, R62 ;  /* 0x000054100d0d7816 */ /* 0x000fe4000000003e */
[----:B------:R-:W-:Y:S02]  /*6060*/  PRMT R14, R14, 0x5410, R29 ;  /* 0x000054100e0e7816 */ /* 0x000fe4000000001d */
[----:B------:R-:W-:-:S02]  /*6070*/  PRMT R15, R15, 0x5410, R30 ;  /* 0x000054100f0f7816 */ /* 0x000fc4000000001e */
[----:B------:R-:W-:Y:S02]  /*6080*/  LEA R3, R3, UR12, 0x4 ;  /* 0x0000000c03037c11 */ /* 0x000fe4000f8e20ff */
[----:B------:R-:W-:Y:S01]  /*6090*/  F2FP.SATFINITE.E4M3.F32.PACK_AB_MERGE_C R64, R65, R64, RZ ;  /* 0x000000404140723e */ /* 0x000fe200048070ff */
[----:B------:R0:W-:Y:S01]  /*60a0*/  STSM.16.M88.4 [R33], R12 ;  /* 0x0000000c21007844 */ /* 0x0001e20000000200 */
[----:B------:R-:W-:Y:S02]  /*60b0*/  F2FP.SATFINITE.E4M3.F32.PACK_AB_MERGE_C R66, R67, R66, RZ ;  /* 0x000000424342723e */ /* 0x000fe400048070ff */
[----:B------:R-:W-:Y:S01]  /*60c0*/  F2FP.SATFINITE.E4M3.F32.PACK_AB_MERGE_C R69, R69, R68, RZ ;  /* 0x000000444545723e */ /* 0x000fe200048070ff */
[----:B------:R-:W-:Y:S01]  /*60d0*/  BAR.SYNC.DEFER_BLOCKING 0x0 ;  /* 0x0000000000007b1d */ /* 0x000fe20000010000 */
[----:B------:R-:W-:Y:S02]  /*60e0*/  F2FP.SATFINITE.E4M3.F32.PACK_AB_MERGE_C R71, R71, R70, RZ ;  /* 0x000000464747723e */ /* 0x000fe400048070ff */
[----:B------:R-:W-:-:S02]  /*60f0*/  F2FP.SATFINITE.E4M3.F32.PACK_AB_MERGE_C R34, R35, R34, RZ ;  /* 0x000000222322723e */ /* 0x000fc400048070ff */
[----:B------:R-:W-:Y:S02]  /*6100*/  F2FP.SATFINITE.E4M3.F32.PACK_AB_MERGE_C R37, R37, R36, RZ ;  /* 0x000000242525723e */ /* 0x000fe400048070ff */
[----:B------:R-:W-:Y:S02]  /*6110*/  F2FP.SATFINITE.E4M3.F32.PACK_AB_MERGE_C R39, R39, R38, RZ ;  /* 0x000000262727723e */ /* 0x000fe400048070ff */
[----:B------:R-:W-:Y:S02]  /*6120*/  F2FP.SATFINITE.E4M3.F32.PACK_AB_MERGE_C R16, R73, R72, RZ ;  /* 0x000000484910723e */ /* 0x000fe400048070ff */
[----:B------:R-:W-:Y:S02]  /*6130*/  F2FP.SATFINITE.E4M3.F32.PACK_AB_MERGE_C R17, R75, R74, RZ ;  /* 0x0000004a4b11723e */ /* 0x000fe400048070ff */
[----:B0-----:R-:W-:Y:S02]  /*6140*/  PRMT R12, R64, 0x5410, R69 ;  /* 0x00005410400c7816 */ /* 0x001fe40000000045 */
[----:B------:R-:W-:-:S02]  /*6150*/  PRMT R13, R66, 0x5410, R71 ;  /* 0x00005410420d7816 */ /* 0x000fc40000000047 */
[----:B------:R-:W-:Y:S02]  /*6160*/  PRMT R14, R32, 0x5410, R37 ;  /* 0x00005410200e7816 */ /* 0x000fe40000000025 */
[----:B------:R-:W-:Y:S02]  /*6170*/  PRMT R15, R34, 0x5410, R39 ;  /* 0x00005410220f7816 */ /* 0x000fe40000000027 */
[----:B------:R-:W-:Y:S02]  /*6180*/  F2FP.SATFINITE.E4M3.F32.PACK_AB_MERGE_C R77, R77, R76, RZ ;  /* 0x0000004c4d4d723e */ /* 0x000fe400048070ff */
[----:B------:R-:W-:Y:S01]  /*6190*/  F2FP.SATFINITE.E4M3.F32.PACK_AB_MERGE_C R78, R79, R78, RZ ;  /* 0x0000004e4f4e723e */ /* 0x000fe200048070ff */
[----:B------:R-:W0:Y:S01]  /*61a0*/  LDS.128 R8, [R3] ;  /* 0x0000000003087984 */ /* 0x000e220000000c00 */
[----:B------:R-:W-:Y:S02]  /*61b0*/  F2FP.SATFINITE.E4M3.F32.PACK_AB_MERGE_C R18, R41, R40, RZ ;  /* 0x000000282912723e */ /* 0x000fe400048070ff */
[----:B------:R-:W-:Y:S01]  /*61c0*/  F2FP.SATFINITE.E4M3.F32.PACK_AB_MERGE_C R19, R43, R42, RZ ;  /* 0x0000002a2b13723e */ /* 0x000fe200048070ff */
[----:B------:R-:W-:Y:S01]  /*61d0*/  BAR.SYNC.DEFER_BLOCKING 0x0 ;  /* 0x0000000000007b1d */ /* 0x000fe20000010000 */
[----:B------:R-:W-:-:S02]  /*61e0*/  F2FP.SATFINITE.E4M3.F32.PACK_AB_MERGE_C R45, R45, R44, RZ ;  /* 0x0000002c2d2d723e */ /* 0x000fc400048070ff */
[----:B------:R-:W-:Y:S02]  /*61f0*/  F2FP.SATFINITE.E4M3.F32.PACK_AB_MERGE_C R46, R47, R46, RZ ;  /* 0x0000002e2f2e723e */ /* 0x000fe400048070ff */
[----:B------:R-:W-:Y:S02]  /*6200*/  PRMT R16, R16, 0x5410, R77 ;  /* 0x0000541010107816 */ /* 0x000fe4000000004d */
[----:B------:R-:W-:Y:S02]  /*6210*/  PRMT R17, R17, 0x5410, R78 ;  /* 0x0000541011117816 */ /* 0x000fe4000000004e */
[----:B------:R-:W-:Y:S02]  /*6220*/  PRMT R18, R18, 0x5410, R45 ;  /* 0x0000541012127816 */ /* 0x000fe4000000002d */
[----:B------:R-:W-:Y:S02]  /*6230*/  PRMT R19, R19, 0x5410, R46 ;  /* 0x0000541013137816 */ /* 0x000fe4000000002e */
[----:B------:R-:W-:-:S02]  /*6240*/  LOP3.LUT R0, R0, 0x40, RZ, 0xc0, !PT ;  /* 0x0000004000007812 */ /* 0x000fc400078ec0ff */
[----:B------:R-:W-:Y:S02]  /*6250*/  F2FP.SATFINITE.E4M3.F32.PACK_AB_MERGE_C R80, R81, R80, RZ ;  /* 0x000000505150723e */ /* 0x000fe400048070ff */
[----:B------:R-:W-:Y:S02]  /*6260*/  F2FP.SATFINITE.E4M3.F32.PACK_AB_MERGE_C R82, R83, R82, RZ ;  /* 0x000000525352723e */ /* 0x000fe400048070ff */
[----:B------:R-:W-:Y:S02]  /*6270*/  F2FP.SATFINITE.E4M3.F32.PACK_AB_MERGE_C R85, R85, R84, RZ ;  /* 0x000000545555723e */ /* 0x000fe400048070ff */
[----:B------:R-:W-:Y:S02]  /*6280*/  F2FP.SATFINITE.E4M3.F32.PACK_AB_MERGE_C R87, R87, R86, RZ ;  /* 0x000000565757723e */ /* 0x000fe400048070ff */
[----:B------:R-:W-:Y:S01]  /*6290*/  F2FP.SATFINITE.E4M3.F32.PACK_AB_MERGE_C R48, R49, R48, RZ ;  /* 0x000000303130723e */ /* 0x000fe200048070ff */
[----:B------:R-:W-:Y:S01]  /*62a0*/  STSM.16.M88.4 [R33], R12 ;  /* 0x0000000c21007844 */ /* 0x000fe20000000200 */
[----:B------:R-:W-:-:S02]  /*62b0*/  F2FP.SATFINITE.E4M3.F32.PACK_AB_MERGE_C R50, R51, R50, RZ ;  /* 0x000000323332723e */ /* 0x000fc400048070ff */
[----:B------:R-:W-:Y:S01]  /*62c0*/  F2FP.SATFINITE.E4M3.F32.PACK_AB_MERGE_C R53, R53, R52, RZ ;  /* 0x000000343535723e */ /* 0x000fe200048070ff */
[----:B------:R-:W-:Y:S01]  /*62d0*/  BAR.SYNC.DEFER_BLOCKING 0x0 ;  /* 0x0000000000007b1d */ /* 0x000fe20000010000 */
[----:B------:R-:W-:Y:S02]  /*62e0*/  F2FP.SATFINITE.E4M3.F32.PACK_AB_MERGE_C R55, R55, R54, RZ ;  /* 0x000000363737723e */ /* 0x000fe400048070ff */
[C---:B------:R-:W-:Y:S02]  /*62f0*/  LOP3.LUT R2, R5.reuse, R0, RZ, 0xfc, !PT ;  /* 0x0000000005027212 */ /* 0x040fe400078efcff */
[C-C-:B------:R-:W-:Y:S02]  /*6300*/  LOP3.LUT R26, R5.reuse, 0x3f, R0.reuse, 0xfe, !PT ;  /* 0x0000003f051a7812 */ /* 0x140fe400078efe00 */
[C-C-:B------:R-:W-:Y:S02]  /*6310*/  LOP3.LUT R27, R5.reuse, 0x3e, R0.reuse, 0xfe, !PT ;  /* 0x0000003e051b7812 */ /* 0x140fe400078efe00 */
[----:B------:R-:W-:-:S02]  /*6320*/  LOP3.LUT R28, R5, 0x3d, R0, 0xfe, !PT ;  /* 0x0000003d051c7812 */ /* 0x000fc400078efe00 */
[C-C-:B------:R-:W-:Y:S02]  /*6330*/  LOP3.LUT R31, R5.reuse, 0x3c, R0.reuse, 0xfe, !PT ;  /* 0x0000003c051f7812 */ /* 0x140fe400078efe00 */
[C-C-:B------:R-:W-:Y:S02]  /*6340*/  LOP3.LUT R35, R5.reuse, 0x3b, R0.reuse, 0xfe, !PT ;  /* 0x0000003b05237812 */ /* 0x140fe400078efe00 */
[C-C-:B------:R-:W-:Y:S02]  /*6350*/  LOP3.LUT R36, R5.reuse, 0x3a, R0.reuse, 0xfe, !PT ;  /* 0x0000003a05247812 */ /* 0x140fe400078efe00 */
[C-C-:B------:R-:W-:Y:S02]  /*6360*/  LOP3.LUT R38, R5.reuse, 0x39, R0.reuse, 0xfe, !PT ;  /* 0x0000003905267812 */ /* 0x140fe400078efe00 */
[C-C-:B------:R-:W-:Y:S02]  /*6370*/  LOP3.LUT R40, R5.reuse, 0x38, R0.reuse, 0xfe, !PT ;  /* 0x0000003805287812 */ /* 0x140fe400078efe00 */
[----:B------:R-:W-:-:S02]  /*6380*/  LOP3.LUT R41, R5, 0x37, R0, 0xfe, !PT ;  /* 0x0000003705297812 */ /* 0x000fc400078efe00 */
[C-C-:B------:R-:W-:Y:S01]  /*6390*/  LOP3.LUT R42, R5.reuse, 0x36, R0.reuse, 0xfe, !PT ;  /* 0x00000036052a7812 */ /* 0x140fe200078efe00 */
[----:B------:R-:W1:Y:S01]  /*63a0*/  LDS.128 R12, [R3] ;  /* 0x00000000030c7984 */ /* 0x000e620000000c00 */
[C-C-:B------:R-:W-:Y:S02]  /*63b0*/  LOP3.LUT R43, R5.reuse, 0x35, R0.reuse, 0xfe, !PT ;  /* 0x00000035052b7812 */ /* 0x140fe400078efe00 */
[C-C-:B------:R-:W-:Y:S01]  /*63c0*/  LOP3.LUT R44, R5.reuse, 0x34, R0.reuse, 0xfe, !PT ;  /* 0x00000034052c7812 */ /* 0x140fe200078efe00 */
[----:B------:R-:W-:Y:S01]  /*63d0*/  BAR.SYNC.DEFER_BLOCKING 0x0 ;  /* 0x0000000000007b1d */ /* 0x000fe20000010000 */
        /* <DEDUP_REMOVED lines=9> */
[C-C-:B------:R-:W-:Y:S02]  /*6470*/  LOP3.LUT R60, R5.reuse, 0x2a, R0.reuse, 0xfe, !PT ;  /* 0x0000002a053c7812 */ /* 0x140fe400078efe00 */
[C-C-:B------:R-:W-:Y:S02]  /*6480*/  LOP3.LUT R63, R5.reuse, 0x29, R0.reuse, 0xfe, !PT ;  /* 0x00000029053f7812 */ /* 0x140fe400078efe00 */
[C-C-:B------:R-:W-:Y:S01]  /*6490*/  LOP3.LUT R65, R5.reuse, 0x28, R0.reuse, 0xfe, !PT ;  /* 0x0000002805417812 */ /* 0x140fe200078efe00 */
[----:B------:R2:W-:Y:S01]  /*64a0*/  STSM.16.M88.4 [R33], R16 ;  /* 0x0000001021007844 */ /* 0x0005e20000000200 */
        /* <DEDUP_REMOVED lines=38> */
[C---:B------:R-:W-:Y:S01]  /*6710*/  ISETP.GE.AND P0, PT, R6.reuse, UR6, PT ;  /* 0x0000000606007c0c */ /* 0x040fe2000bf06270 */
[----:B------:R-:W-:Y:S01]  /*6720*/  IMAD R6, R6, UR4, RZ ;  /* 0x0000000406067c24 */ /* 0x000fe2000f8e02ff */
[----:B------:R-:W-:Y:S01]  /*6730*/  LOP3.LUT R5, R5, 0x1, R0, 0xfe, !PT ;  /* 0x0000000105057812 */ /* 0x000fe200078efe00 */
[----:B------:R-:W-:Y:S01]  /*6740*/  ULDC.64 UR4, c[0x0][0x220] ;  /* 0x0000880000047ab9 */ /* 0x000fe20000000a00 */
[----:B------:R-:W-:Y:S01]  /*6750*/  ULDC UR6, c[0x0][0x248] ;  /* 0x0000920000067ab9 */ /* 0x000fe20000000800 */
[----:B------:R-:W-:-:S02]  /*6760*/  ISETP.LT.AND P3, PT, R2, UR7, !P0 ;  /* 0x0000000702007c0c */ /* 0x000fc4000c761270 */
[----:B------:R-:W-:Y:S01]  /*6770*/  ISETP.LT.AND P1, PT, R5, UR7, !P0 ;  /* 0x0000000705007c0c */ /* 0x000fe2000c721270 */
[----:B------:R-:W-:Y:S01]  /*6780*/  IMAD R5, R2, UR6, RZ ;  /* 0x0000000602057c24 */ /* 0x000fe2000f8e02ff */
[----:B------:R-:W-:Y:S02]  /*6790*/  IADD3 R0, P6, R6, UR4, RZ ;  /* 0x0000000406007c10 */ /* 0x000fe4000ffde0ff */
[----:B------:R-:W-:Y:S01]  /*67a0*/  ISETP.LT.AND P4, PT, R20, UR7, !P0 ;  /* 0x0000000714007c0c */ /* 0x000fe2000c781270 */
[C---:B------:R-:W-:Y:S01]  /*67b0*/  VIADD R23, R5.reuse, UR6 ;  /* 0x0000000605177c36 */ /* 0x040fe20008000000 */
[----:B------:R-:W-:Y:S02]  /*67c0*/  LEA.HI.X.SX32 R2, R6, UR5, 0x1, P6 ;  /* 0x0000000506027c11 */ /* 0x000fe4000b0f0eff */
[----:B------:R-:W-:Y:S01]  /*67d0*/  IADD3 R20, P6, R5, R0, RZ ;  /* 0x0000000005147210 */ /* 0x000fe20007fde0ff */
[----:B------:R-:W-:Y:S01]  /*67e0*/  VIADD R25, R23, UR6 ;  /* 0x0000000617197c36 */ /* 0x000fe20008000000 */
[----:B------:R-:W-:-:S02]  /*67f0*/  ISETP.LT.AND P5, PT, R21, UR7, !P0 ;  /* 0x0000000715007c0c */ /* 0x000fc4000c7a1270 */
[----:B------:R-:W-:Y:S01]  /*6800*/  LEA.HI.X.SX32 R21, R5, R2, 0x1, P6 ;  /* 0x0000000205157211 */ /* 0x000fe200030f0eff */
[----:B------:R-:W-:Y:S01]  /*6810*/  BAR.SYNC.DEFER_BLOCKING 0x0 ;  /* 0x0000000000007b1d */ /* 0x000fe20000010000 */
[----:B--2---:R-:W-:Y:S02]  /*6820*/  PRMT R16, R80, 0x5410, R85 ;  /* 0x0000541050107816 */ /* 0x004fe40000000055 */
[----:B------:R-:W-:Y:S02]  /*6830*/  PRMT R17, R82, 0x5410, R87 ;  /* 0x0000541052117816 */ /* 0x000fe40000000057 */
[----:B------:R-:W-:Y:S02]  /*6840*/  PRMT R18, R48, 0x5410, R53 ;  /* 0x0000541030127816 */ /* 0x000fe40000000035 */
[----:B------:R-:W-:Y:S02]  /*6850*/  PRMT R19, R50, 0x5410, R55 ;  /* 0x0000541032137816 */ /* 0x000fe40000000037 */
[----:B0-----:R-:W-:-:S02]  /*6860*/  PRMT R39, R8, 0x7770, RZ ;  /* 0x0000777008277816 */ /* 0x001fc400000000ff */
[----:B------:R-:W-:Y:S02]  /*6870*/  ISETP.LT.AND P2, PT, R22, UR7, !P0 ;  /* 0x0000000716007c0c */ /* 0x000fe4000c741270 */
[C---:B------:R-:W-:Y:S02]  /*6880*/  IADD3 R22, P6, R23.reuse, R0, RZ ;  /* 0x0000000017167210 */ /* 0x040fe40007fde0ff */
[----:B------:R-:W-:Y:S02]  /*6890*/  PRMT R37, R8, 0x7771, RZ ;  /* 0x0000777108257816 */ /* 0x000fe400000000ff */
[----:B------:R-:W-:Y:S02]  /*68a0*/  LEA.HI.X.SX32 R23, R23, R2, 0x1, P6 ;  /* 0x0000000217177211 */ /* 0x000fe400030f0eff */
[----:B------:R-:W-:Y:S01]  /*68b0*/  PRMT R29, R9, 0x7770, RZ ;  /* 0x00007770091d7816 */ /* 0x000fe200000000ff */
[----:B------:R-:W0:Y:S01]  /*68c0*/  LDS.128 R4, [R3] ;  /* 0x0000000003047984 */ /* 0x000e220000000c00 */
[----:B------:R-:W-:Y:S06]  /*68d0*/  BAR.SYNC.DEFER_BLOCKING 0x0 ;  /* 0x0000000000007b1d */ /* 0x000fec0000010000 */
[----:B------:R2:W-:Y:S02]  /*68e0*/  STSM.16.M88.4 [R33], R16 ;  /* 0x0000001021007844 */ /* 0x0005e40000000200 */
[----:B------:R-:W-:Y:S01]  /*68f0*/  BAR.SYNC.DEFER_BLOCKING 0x0 ;  /* 0x0000000000007b1d */ /* 0x000fe20000010000 */
[----:B--2---:R-:W-:Y:S01]  /*6900*/  VIADD R17, R25, UR6 ;  /* 0x0000000619117c36 */ /* 0x004fe20008000000 */
[----:B------:R-:W-:-:S03]  /*6910*/  PRMT R33, R10, 0x7770, RZ ;  /* 0x000077700a217816 */ /* 0x000fc600000000ff */
[----:B------:R-:W-:Y:S01]  /*6920*/  VIADD R19, R17, UR6 ;  /* 0x0000000611137c36 */ /* 0x000fe20008000000 */
[----:B------:R2:W-:Y:S01]  /*6930*/  @P3 STG.E.U8 desc[UR14][R20.64], R39 ;  /* 0x0000002714003986 */ /* 0x0005e2000c10110e */
[----:B------:R-:W-:Y:S02]  /*6940*/  ISETP.LT.AND P3, PT, R24, UR7, !P0 ;  /* 0x0000000718007c0c */ /* 0x000fe4000c761270 */
[C---:B------:R-:W-:Y:S01]  /*6950*/  IADD3 R24, P6, R25.reuse, R0, RZ ;  /* 0x0000000019187210 */ /* 0x040fe20007fde0ff */
[----:B------:R3:W-:Y:S01]  /*6960*/  @P1 STG.E.U8 desc[UR14][R22.64], R37 ;  /* 0x0000002516001986 */ /* 0x0007e2000c10110e */
[----:B------:R-:W-:Y:S02]  /*6970*/  ISETP.LT.AND P1, PT, R108, UR7, !P0 ;  /* 0x000000076c007c0c */ /* 0x000fe4000c721270 */
[----:B------:R-:W-:Y:S02]  /*6980*/  LEA.HI.X.SX32 R25, R25, R2, 0x1, P6 ;  /* 0x0000000219197211 */ /* 0x000fe400030f0eff */
[----:B------:R-:W-:Y:S01]  /*6990*/  IADD3 R16, P6, R17, R0, RZ ;  /* 0x0000000011107210 */ /* 0x000fe20007fde0ff */
[----:B--2---:R-:W-:-:S03]  /*69a0*/  VIADD R21, R19, UR6 ;  /* 0x0000000613157c36 */ /* 0x004fc60008000000 */
[----:B------:R-:W-:Y:S01]  /*69b0*/  LEA.HI.X.SX32 R17, R17, R2, 0x1, P6 ;  /* 0x0000000211117211 */ /* 0x000fe200030f0eff */
[----:B------:R2:W-:Y:S01]  /*69c0*/  @P2 STG.E.U8 desc[UR14][R24.64], R29 ;  /* 0x0000001d18002986 */ /* 0x0005e2000c10110e */
[----:B------:R-:W-:Y:S01]  /*69d0*/  IADD3 R18, P6, R19, R0, RZ ;  /* 0x0000000013127210 */ /* 0x000fe20007fde0ff */
[----:B---3--:R-:W-:Y:S01]  /*69e0*/  VIADD R23, R21, UR6 ;  /* 0x0000000615177c36 */ /* 0x008fe20008000000 */
[----:B------:R-:W-:Y:S02]  /*69f0*/  PRMT R37, R9, 0x7771, RZ ;  /* 0x0000777109257816 */ /* 0x000fe400000000ff */
[----:B------:R-:W-:Y:S02]  /*6a00*/  LEA.HI.X.SX32 R19, R19, R2, 0x1, P6 ;  /* 0x0000000213137211 */ /* 0x000fe400030f0eff */
[----:B------:R-:W-:Y:S01]  /*6a10*/  IADD3 R20, P6, R21, R0, RZ ;  /* 0x0000000015147210 */ /* 0x000fe20007fde0ff */
[----:B------:R3:W-:Y:S01]  /*6a20*/  @P5 STG.E.U8 desc[UR14][R16.64], R37 ;  /* 0x0000002510005986 */ /* 0x0007e2000c10110e */
[----:B------:R-:W-:-:S02]  /*6a30*/  ISETP.LT.AND P2, PT, R107, UR7, !P0 ;  /* 0x000000076b007c0c */ /* 0x000fc4000c741270 */
[----:B------:R-:W-:Y:S01]  /*6a40*/  LEA.HI.X.SX32 R21, R21, R2, 0x1, P6 ;  /* 0x0000000215157211 */ /* 0x000fe200030f0eff */
[C---:B--2---:R-:W-:Y:S01]  /*6a50*/  VIADD R25, R23.reuse, UR6 ;  /* 0x0000000617197c36 */ /* 0x044fe20008000000 */
[C---:B------:R-:W-:Y:S01]  /*6a60*/  IADD3 R22, P6, R23.reuse, R0, RZ ;  /* 0x0000000017167210 */ /* 0x040fe20007fde0ff */
[----:B------:R2:W-:Y:S01]  /*6a70*/  @P4 STG.E.U8 desc[UR14][R18.64], R33 ;  /* 0x0000002112004986 */ /* 0x0005e2000c10110e */
[----:B------:R-:W-:Y:S02]  /*6a80*/  PRMT R29, R10, 0x7771, RZ ;  /* 0x000077710a1d7816 */ /* 0x000fe400000000ff */
[----:B------:R-:W-:Y:S02]  /*6a90*/  LEA.HI.X.SX32 R23, R23, R2, 0x1, P6 ;  /* 0x0000000217177211 */ /* 0x000fe400030f0eff */
[----:B------:R-:W-:Y:S01]  /*6aa0*/  ISETP.LT.AND P5, PT, R106, UR7, !P0 ;  /* 0x000000076a007c0c */ /* 0x000fe2000c7a1270 */
[----:B------:R4:W-:Y:S01]  /*6ab0*/  @P3 STG.E.U8 desc[UR14][R20.64], R29 ;  /* 0x0000001d14003986 */ /* 0x0009e2000c10110e */
[----:B---3--:R-:W-:-:S02]  /*6ac0*/  IADD3 R16, P6, R25, R0, RZ ;  /* 0x0000000019107210 */ /* 0x008fc40007fde0ff */
[----:B------:R-:W-:Y:S02]  /*6ad0*/  PRMT R37, R11, 0x7770, RZ ;  /* 0x000077700b257816 */ /* 0x000fe400000000ff */
[C---:B------:R-:W-:Y:S01]  /*6ae0*/  LEA.HI.X.SX32 R17, R25.reuse, R2, 0x1, P6 ;  /* 0x0000000219117211 */ /* 0x040fe200030f0eff */
[----:B--2---:R-:W-:Y:S01]  /*6af0*/  VIADD R19, R25, UR6 ;  /* 0x0000000619137c36 */ /* 0x004fe20008000000 */
[----:B------:R-:W-:Y:S01]  /*6b00*/  PRMT R33, R11, 0x7771, RZ ;  /* 0x000077710b217816 */ /* 0x000fe200000000ff */
[----:B------:R2:W-:Y:S01]  /*6b10*/  @P1 STG.E.U8 desc[UR14][R22.64], R37 ;  /* 0x0000002516001986 */ /* 0x0005e2000c10110e */
[----:B------:R-:W-:Y:S02]  /*6b20*/  ISETP.LT.AND P4, PT, R105, UR7, !P0 ;  /* 0x0000000769007c0c */ /* 0x000fe4000c781270 */
[C---:B------:R-:W-:Y:S01]  /*6b30*/  IADD3 R18, P6, R19.reuse, R0, RZ ;  /* 0x0000000013127210 */ /* 0x040fe20007fde0ff */
[----:B----4-:R-:W-:Y:S01]  /*6b40*/  VIADD R21, R19, UR6 ;  /* 0x0000000613157c36 */ /* 0x010fe20008000000 */
[----:B------:R3:W-:Y:S01]  /*6b50*/  @P2 STG.E.U8 desc[UR14][R16.64], R33 ;  /* 0x0000002110002986 */ /* 0x0007e2000c10110e */
[----:B------:R-:W-:-:S02]  /*6b60*/  PRMT R29, R8, 0x7772, RZ ;  /* 0x00007772081d7816 */ /* 0x000fc400000000ff */
[----:B------:R-:W-:Y:S01]  /*6b70*/  LEA.HI.X.SX32 R19, R19, R2, 0x1, P6 ;  /* 0x0000000213137211 */ /* 0x000fe200030f0eff */
[C---:B------:R-:W-:Y:S01]  /*6b80*/  VIADD R25, R21.reuse, UR6 ;  /* 0x0000000615197c36 */ /* 0x040fe20008000000 */
[C---:B------:R-:W-:Y:S02]  /*6b90*/  IADD3 R20, P6, R21.reuse, R0, RZ ;  /* 0x0000000015147210 */ /* 0x040fe40007fde0ff */
[----:B------:R-:W-:Y:S01]  /*6ba0*/  ISETP.LT.AND P3, PT, R104, UR7, !P0 ;  /* 0x0000000768007c0c */ /* 0x000fe2000c761270 */
[----:B------:R4:W-:Y:S01]  /*6bb0*/  @P5 STG.E.U8 desc[UR14][R18.64], R29 ;  /* 0x0000001d12005986 */ /* 0x0009e2000c10110e */
[----:B------:R-:W-:Y:S02]  /*6bc0*/  LEA.HI.X.SX32 R21, R21, R2, 0x1, P6 ;  /* 0x0000000215157211 */ /* 0x000fe400030f0eff */
[C---:B--2---:R-:W-:Y:S01]  /*6bd0*/  IADD3 R22, P6, R25.reuse, R0, RZ ;  /* 0x0000000019167210 */ /* 0x044fe20007fde0ff */
[----:B---3--:R-:W-:Y:S01]  /*6be0*/  VIADD R17, R25, UR6 ;  /* 0x0000000619117c36 */ /* 0x008fe20008000000 */
[----:B------:R-:W-:-:S02]  /*6bf0*/  ISETP.LT.AND P1, PT, R103, UR7, !P0 ;  /* 0x0000000767007c0c */ /* 0x000fc4000c721270 */
[----:B------:R-:W-:Y:S02]  /*6c00*/  LEA.HI.X.SX32 R23, R25, R2, 0x1, P6 ;  /* 0x0000000219177211 */ /* 0x000fe400030f0eff */
[C---:B------:R-:W-:Y:S02]  /*6c10*/  IADD3 R16, P6, R17.reuse, R0, RZ ;  /* 0x0000000011107210 */ /* 0x040fe40007fde0ff */
[----:B------:R-:W-:Y:S01]  /*6c20*/  PRMT R37, R8, 0x7773, RZ ;  /* 0x0000777308257816 */ /* 0x000fe200000000ff */
[C---:B----4-:R-:W-:Y:S01]  /*6c30*/  VIADD R19, R17.reuse, UR6 ;  /* 0x0000000611137c36 */ /* 0x050fe20008000000 */
[----:B------:R-:W-:Y:S02]  /*6c40*/  LEA.HI.X.SX32 R17, R17, R2, 0x1, P6 ;  /* 0x0000000211117211 */ /* 0x000fe400030f0eff */
[----:B------:R-:W-:Y:S01]  /*6c50*/  PRMT R33, R9, 0x7772, RZ ;  /* 0x0000777209217816 */ /* 0x000fe200000000ff */
[C---:B------:R-:W-:Y:S01]  /*6c60*/  VIADD R25, R19.reuse, UR6 ;  /* 0x0000000613197c36 */ /* 0x040fe20008000000 */
[----:B------:R-:W-:Y:S01]  /*6c70*/  IADD3 R8, P6, R19, R0, RZ ;  /* 0x0000000013087210 */ /* 0x000fe20007fde0ff */
[----:B------:R2:W-:Y:S01]  /*6c80*/  @P4 STG.E.U8 desc[UR14][R20.64], R37 ;  /* 0x0000002514004986 */ /* 0x0005e2000c10110e */
[----:B------:R-:W-:-:S02]  /*6c90*/  PRMT R29, R9, 0x7773, RZ ;  /* 0x00007773091d7816 */ /* 0x000fc400000000ff */
[----:B------:R-:W-:Y:S01]  /*6ca0*/  LEA.HI.X.SX32 R9, R19, R2, 0x1, P6 ;  /* 0x0000000213097211 */ /* 0x000fe200030f0eff */
[----:B------:R3:W-:Y:S01]  /*6cb0*/  @P3 STG.E.U8 desc[UR14][R22.64], R33 ;  /* 0x0000002116003986 */ /* 0x0007e2000c10110e */
[C---:B------:R-:W-:Y:S02]  /*6cc0*/  IADD3 R18, P6, R25.reuse, R0, RZ ;  /* 0x0000000019127210 */ /* 0x040fe40007fde0ff */
[----:B------:R-:W-:Y:S01]  /*6cd0*/  ISETP.LT.AND P2, PT, R102, UR7, !P0 ;  /* 0x0000000766007c0c */ /* 0x000fe2000c741270 */
[----:B------:R4:W-:Y:S01]  /*6ce0*/  @P1 STG.E.U8 desc[UR14][R16.64], R29 ;  /* 0x0000001d10001986 */ /* 0x0009e2000c10110e */
[----:B------:R-:W-:Y:S02]  /*6cf0*/  LEA.HI.X.SX32 R19, R25, R2, 0x1, P6 ;  /* 0x0000000219137211 */ /* 0x000fe400030f0eff */
[----:B------:R-:W-:Y:S01]  /*6d00*/  ISETP.LT.AND P5, PT, R101, UR7, !P0 ;  /* 0x0000000765007c0c */ /* 0x000fe2000c7a1270 */
[----:B--2---:R-:W-:Y:S01]  /*6d10*/  VIADD R21, R25, UR6 ;  /* 0x0000000619157c36 */ /* 0x004fe20008000000 */
[----:B------:R-:W-:-:S02]  /*6d20*/  PRMT R37, R10, 0x7772, RZ ;  /* 0x000077720a257816 */ /* 0x000fc400000000ff */
[----:B------:R-:W-:Y:S02]  /*6d30*/  ISETP.LT.AND P4, PT, R100, UR7, !P0 ;  /* 0x0000000764007c0c */ /* 0x000fe4000c781270 */
[C---:B------:R-:W-:Y:S02]  /*6d40*/  IADD3 R20, P6, R21.reuse, R0, RZ ;  /* 0x0000000015147210 */ /* 0x040fe40007fde0ff */
[----:B---3--:R-:W-:Y:S01]  /*6d50*/  PRMT R33, R10, 0x7773, RZ ;  /* 0x000077730a217816 */ /* 0x008fe200000000ff */
[C---:B----4-:R-:W-:Y:S01]  /*6d60*/  VIADD R17, R21.reuse, UR6 ;  /* 0x0000000615117c36 */ /* 0x050fe20008000000 */
[----:B------:R-:W-:Y:S01]  /*6d70*/  LEA.HI.X.SX32 R21, R21, R2, 0x1, P6 ;  /* 0x0000000215157211 */ /* 0x000fe200030f0eff */
[----:B------:R2:W-:Y:S01]  /*6d80*/  @P2 STG.E.U8 desc[UR14][R8.64], R37 ;  /* 0x0000002508002986 */ /* 0x0005e2000c10110e */
[----:B------:R-:W-:Y:S01]  /*6d90*/  PRMT R29, R11, 0x7772, RZ ;  /* 0x000077720b1d7816 */ /* 0x000fe200000000ff */
[C---:B------:R-:W-:Y:S01]  /*6da0*/  VIADD R23, R17.reuse, UR6 ;  /* 0x0000000611177c36 */ /* 0x040fe20008000000 */
[----:B------:R-:W-:Y:S01]  /*6db0*/  IADD3 R16, P6, R17, R0, RZ ;  /* 0x0000000011107210 */ /* 0x000fe20007fde0ff */
[----:B------:R3:W-:Y:S01]  /*6dc0*/  @P5 STG.E.U8 desc[UR14][R18.64], R33 ;  /* 0x0000002112005986 */ /* 0x0007e2000c10110e */
[----:B------:R-:W-:Y:S01]  /*6dd0*/  PRMT R25, R11, 0x7773, RZ ;  /* 0x000077730b197816 */ /* 0x000fe200000000ff */
[----:B------:R-:W-:Y:S01]  /*6de0*/  VIADD R11, R23, UR6 ;  /* 0x00000006170b7c36 */ /* 0x000fe20008000000 */
[----:B------:R-:W-:Y:S01]  /*6df0*/  LEA.HI.X.SX32 R17, R17, R2, 0x1, P6 ;  /* 0x0000000211117211 */ /* 0x000fe200030f0eff */
[----:B------:R4:W-:Y:S01]  /*6e00*/  @P4 STG.E.U8 desc[UR14][R20.64], R29 ;  /* 0x0000001d14004986 */ /* 0x0009e2000c10110e */
[----:B------:R-:W-:-:S02]  /*6e10*/  ISETP.LT.AND P3, PT, R99, UR7, !P0 ;  /* 0x0000000763007c0c */ /* 0x000fc4000c761270 */
[----:B------:R-:W-:Y:S02]  /*6e20*/  ISETP.LT.AND P1, PT, R98, UR7, !P0 ;  /* 0x0000000762007c0c */ /* 0x000fe4000c721270 */
[----:B--2---:R-:W-:Y:S02]  /*6e30*/  IADD3 R8, P6, R23, R0, RZ ;  /* 0x0000000017087210 */ /* 0x004fe40007fde0ff */
[----:B------:R-:W-:Y:S01]  /*6e40*/  ISETP.LT.AND P2, PT, R97, UR7, !P0 ;  /* 0x0000000761007c0c */ /* 0x000fe2000c741270 */
[----:B---3--:R-:W-:Y:S01]  /*6e50*/  VIADD R19, R11, UR6 ;  /* 0x000000060b137c36 */ /* 0x008fe20008000000 */
[----:B------:R-:W-:Y:S02]  /*6e60*/  LEA.HI.X.SX32 R9, R23, R2, 0x1, P6 ;  /* 0x0000000217097211 */ /* 0x000fe400030f0eff */
[----:B------:R-:W-:Y:S01]  /*6e70*/  IADD3 R10, P6, R11, R0, RZ ;  /* 0x000000000b0a7210 */ /* 0x000fe20007fde0ff */
[----:B----4-:R-:W-:Y:S01]  /*6e80*/  VIADD R21, R19, UR6 ;  /* 0x0000000613157c36 */ /* 0x010fe20008000000 */
[----:B-1----:R-:W-:Y:S01]  /*6e90*/  PRMT R37, R12, 0x7770, RZ ;  /* 0x000077700c257816 */ /* 0x002fe200000000ff */
[----:B------:R1:W-:Y:S01]  /*6ea0*/  @P3 STG.E.U8 desc[UR14][R16.64], R25 ;  /* 0x0000001910003986 */ /* 0x0003e2000c10110e */
[----:B------:R-:W-:-:S02]  /*6eb0*/  LEA.HI.X.SX32 R11, R11, R2, 0x1, P6 ;  /* 0x000000020b0b7211 */ /* 0x000fc400030f0eff */
[C---:B------:R-:W-:Y:S01]  /*6ec0*/  IADD3 R18, P6, R19.reuse, R0, RZ ;  /* 0x0000000013127210 */ /* 0x040fe20007fde0ff */
[----:B------:R2:W-:Y:S01]  /*6ed0*/  @P1 STG.E.U8 desc[UR14][R8.64], R37 ;  /* 0x0000002508001986 */ /* 0x0005e2000c10110e */
[----:B------:R-:W-:Y:S02]  /*6ee0*/  PRMT R33, R12, 0x7771, RZ ;  /* 0x000077710c217816 */ /* 0x000fe400000000ff */
[----:B------:R-:W-:Y:S02]  /*6ef0*/  LEA.HI.X.SX32 R19, R19, R2, 0x1, P6 ;  /* 0x0000000213137211 */ /* 0x000fe400030f0eff */
[----:B------:R-:W-:Y:S01]  /*6f00*/  ISETP.LT.AND P5, PT, R96, UR7, !P0 ;  /* 0x0000000760007c0c */ /* 0x000fe2000c7a1270 */
[----:B------:R3:W-:Y:S01]  /*6f10*/  @P2 STG.E.U8 desc[UR14][R10.64], R33 ;  /* 0x000000210a002986 */ /* 0x0007e2000c10110e */
[----:B------:R-:W-:Y:S02]  /*6f20*/  ISETP.LT.AND P4, PT, R95, UR7, !P0 ;  /* 0x000000075f007c0c */ /* 0x000fe4000c781270 */
[----:B-1----:R-:W-:-:S02]  /*6f30*/  IADD3 R16, P6, R21, R0, RZ ;  /* 0x0000000015107210 */ /* 0x002fc40007fde0ff */
[----:B------:R-:W-:Y:S01]  /*6f40*/  ISETP.LT.AND P3, PT, R94, UR7, !P0 ;  /* 0x000000075e007c0c */ /* 0x000fe2000c761270 */
[C---:B--2---:R-:W-:Y:S01]  /*6f50*/  VIADD R9, R21.reuse, UR6 ;  /* 0x0000000615097c36 */ /* 0x044fe20008000000 */
[----:B------:R-:W-:Y:S02]  /*6f60*/  LEA.HI.X.SX32 R17, R21, R2, 0x1, P6 ;  /* 0x0000000215117211 */ /* 0x000fe400030f0eff */
[----:B------:R-:W-:Y:S02]  /*6f70*/  PRMT R29, R13, 0x7770, RZ ;  /* 0x000077700d1d7816 */ /* 0x000fe400000000ff */
[C---:B------:R-:W-:Y:S01]  /*6f80*/  IADD3 R8, P6, R9.reuse, R0, RZ ;  /* 0x0000000009087210 */ /* 0x040fe20007fde0ff */
[----:B---3--:R-:W-:Y:S01]  /*6f90*/  VIADD R11, R9, UR6 ;  /* 0x00000006090b7c36 */ /* 0x008fe20008000000 */
[----:B------:R-:W-:Y:S01]  /*6fa0*/  PRMT R23, R13, 0x7771, RZ ;  /* 0x000077710d177816 */ /* 0x000fe200000000ff */
[----:B------:R1:W-:Y:S01]  /*6fb0*/  @P5 STG.E.U8 desc[UR14][R18.64], R29 ;  /* 0x0000001d12005986 */ /* 0x0003e2000c10110e */
[----:B------:R-:W-:Y:S01]  /*6fc0*/  LEA.HI.X.SX32 R9, R9, R2, 0x1, P6 ;  /* 0x0000000209097211 */ /* 0x000fe200030f0eff */
[C---:B------:R-:W-:Y:S01]  /*6fd0*/  VIADD R21, R11.reuse, UR6 ;  /* 0x000000060b157c36 */ /* 0x040fe20008000000 */
[----:B------:R-:W-:Y:S01]  /*6fe0*/  IADD3 R10, P6, R11, R0, RZ ;  /* 0x000000000b0a7210 */ /* 0x000fe20007fde0ff */
[----:B------:R2:W-:Y:S01]  /*6ff0*/  @P4 STG.E.U8 desc[UR14][R16.64], R23 ;  /* 0x0000001710004986 */ /* 0x0005e2000c10110e */
[----:B------:R-:W-:-:S02]  /*7000*/  PRMT R25, R14, 0x7770, RZ ;  /* 0x000077700e197816 */ /* 0x000fc400000000ff */
[----:B------:R-:W-:Y:S02]  /*7010*/  LEA.HI.X.SX32 R11, R11, R2, 0x1, P6 ;  /* 0x000000020b0b7211 */ /* 0x000fe400030f0eff */
[----:B------:R-:W-:Y:S01]  /*7020*/  ISETP.LT.AND P1, PT, R93, UR7, !P0 ;  /* 0x000000075d007c0c */ /* 0x000fe2000c721270 */
[----:B------:R3:W-:Y:S01]  /*7030*/  @P3 STG.E.U8 desc[UR14][R8.64], R25 ;  /* 0x0000001908003986 */ /* 0x0007e2000c10110e */
[----:B------:R-:W-:Y:S02]  /*7040*/  ISETP.LT.AND P2, PT, R92, UR7, !P0 ;  /* 0x000000075c007c0c */ /* 0x000fe4000c741270 */
[----:B-1----:R-:W-:Y:S02]  /*7050*/  IADD3 R18, P6, R21, R0, RZ ;  /* 0x0000000015127210 */ /* 0x002fe40007fde0ff */
[----:B------:R-:W-:Y:S01]  /*7060*/  ISETP.LT.AND P5, PT, R91, UR7, !P0 ;  /* 0x000000075b007c0c */ /* 0x000fe2000c7a1270 */
[C---:B--2---:R-:W-:Y:S01]  /*7070*/  VIADD R17, R21.reuse, UR6 ;  /* 0x0000000615117c36 */ /* 0x044fe20008000000 */
[----:B------:R-:W-:-:S02]  /*7080*/  LEA.HI.X.SX32 R19, R21, R2, 0x1, P6 ;  /* 0x0000000215137211 */ /* 0x000fc400030f0eff */
        /* <DEDUP_REMOVED lines=14> */
[C---:B-1----:R-:W-:Y:S02]  /*7170*/  IADD3 R10, P6, R21.reuse, R0, RZ ;  /* 0x00000000150a7210 */ /* 0x042fe40007fde0ff */
[----:B------:R-:W-:Y:S01]  /*7180*/  PRMT R29, R12, 0x7772, RZ ;  /* 0x000077720c1d7816 */ /* 0x000fe200000000ff */
[C---:B--2---:R-:W-:Y:S01]  /*7190*/  VIADD R19, R21.reuse, UR6 ;  /* 0x0000000615137c36 */ /* 0x044fe20008000000 */
[----:B------:R-:W-:-:S02]  /*71a0*/  LEA.HI.X.SX32 R11, R21, R2, 0x1, P6 ;  /* 0x00000002150b7211 */ /* 0x000fc400030f0eff */
[----:B------:R-:W-:Y:S02]  /*71b0*/  PRMT R23, R12, 0x7773, RZ ;  /* 0x000077730c177816 */ /* 0x000fe400000000ff */
[C---:B------:R-:W-:Y:S01]  /*71c0*/  IADD3 R18, P6, R19.reuse, R0, RZ ;  /* 0x0000000013127210 */ /* 0x040fe20007fde0ff */
[C---:B---3--:R-:W-:Y:S01]  /*71d0*/  VIADD R17, R19.reuse, UR6 ;  /* 0x0000000613117c36 */ /* 0x048fe20008000000 */
[----:B------:R-:W-:Y:S01]  /*71e0*/  ISETP.LT.AND P1, PT, R88, UR7, !P0 ;  /* 0x0000000758007c0c */ /* 0x000fe2000c721270 */
[----:B------:R1:W-:Y:S01]  /*71f0*/  @P4 STG.E.U8 desc[UR14][R8.64], R29 ;  /* 0x0000001d08004986 */ /* 0x0003e2000c10110e */
[----:B------:R-:W-:Y:S01]  /*7200*/  LEA.HI.X.SX32 R19, R19, R2, 0x1, P6 ;  /* 0x0000000213137211 */ /* 0x000fe200030f0eff */
[C---:B------:R-:W-:Y:S01]  /*7210*/  VIADD R21, R17.reuse, UR6 ;  /* 0x0000000611157c36 */ /* 0x040fe20008000000 */
[----:B------:R-:W-:Y:S01]  /*7220*/  IADD3 R16, P6, R17, R0, RZ ;  /* 0x0000000011107210 */ /* 0x000fe20007fde0ff */
[----:B------:R2:W-:Y:S01]  /*7230*/  @P3 STG.E.U8 desc[UR14][R10.64], R23 ;  /* 0x000000170a003986 */ /* 0x0005e2000c10110e */
[----:B------:R-:W-:-:S02]  /*7240*/  ISETP.LT.AND P2, PT, R86, UR7, !P0 ;  /* 0x0000000756007c0c */ /* 0x000fc4000c741270 */
[----:B------:R-:W-:Y:S02]  /*7250*/  LEA.HI.X.SX32 R17, R17, R2, 0x1, P6 ;  /* 0x0000000211117211 */ /* 0x000fe400030f0eff */
[----:B------:R-:W-:Y:S02]  /*7260*/  ISETP.LT.AND P5, PT, R84, UR7, !P0 ;  /* 0x0000000754007c0c */ /* 0x000fe4000c7a1270 */
[----:B------:R-:W-:Y:S02]  /*7270*/  PRMT R25, R13, 0x7772, RZ ;  /* 0x000077720d197816 */ /* 0x000fe400000000ff */
[----:B-1----:R-:W-:Y:S02]  /*7280*/  IADD3 R8, P6, R21, R0, RZ ;  /* 0x0000000015087210 */ /* 0x002fe40007fde0ff */
[----:B------:R-:W-:Y:S01]  /*7290*/  PRMT R29, R13, 0x7773, RZ ;  /* 0x000077730d1d7816 */ /* 0x000fe200000000ff */
[C---:B--2---:R-:W-:Y:S01]  /*72a0*/  VIADD R11, R21.reuse, UR6 ;  /* 0x00000006150b7c36 */ /* 0x044fe20008000000 */
[----:B------:R-:W-:Y:S01]  /*72b0*/  LEA.HI.X.SX32 R9, R21, R2, 0x1, P6 ;  /* 0x0000000215097211 */ /* 0x000fe200030f0eff */
[----:B------:R1:W-:Y:S01]  /*72c0*/  @P1 STG.E.U8 desc[UR14][R18.64], R25 ;  /* 0x0000001912001986 */ /* 0x0003e2000c10110e */
[----:B------:R-:W-:Y:S01]  /*72d0*/  ISETP.LT.AND P4, PT, R83, UR7, !P0 ;  /* 0x0000000753007c0c */ /* 0x000fe2000c781270 */
[C---:B------:R-:W-:Y:S01]  /*72e0*/  VIADD R13, R11.reuse, UR6 ;  /* 0x000000060b0d7c36 */ /* 0x040fe20008000000 */
[----:B------:R-:W-:Y:S01]  /*72f0*/  IADD3 R10, P6, R11, R0, RZ ;  /* 0x000000000b0a7210 */ /* 0x000fe20007fde0ff */
[----:B------:R-:W-:Y:S01]  /*7300*/  @P2 STG.E.U8 desc[UR14][R16.64], R29 ;  /* 0x0000001d10002986 */ /* 0x000fe2000c10110e */
[----:B------:R-:W-:-:S02]  /*7310*/  PRMT R23, R14, 0x7772, RZ ;  /* 0x000077720e177816 */ /* 0x000fc400000000ff */
[----:B------:R-:W-:Y:S02]  /*7320*/  LEA.HI.X.SX32 R11, R11, R2, 0x1, P6 ;  /* 0x000000020b0b7211 */ /* 0x000fe400030f0eff */
[----:B------:R-:W-:Y:S01]  /*7330*/  IADD3 R12, P6, R13, R0, RZ ;  /* 0x000000000d0c7210 */ /* 0x000fe20007fde0ff */
[----:B------:R2:W-:Y:S01]  /*7340*/  @P5 STG.E.U8 desc[UR14][R8.64], R23 ;  /* 0x0000001708005986 */ /* 0x0005e2000c10110e */
[----:B------:R-:W-:Y:S01]  /*7350*/  ISETP.LT.AND P3, PT, R81, UR7, !P0 ;  /* 0x0000000751007c0c */ /* 0x000fe2000c761270 */
[C---:B-1----:R-:W-:Y:S01]  /*7360*/  VIADD R19, R13.reuse, UR6 ;  /* 0x000000060d137c36 */ /* 0x042fe20008000000 */
[----:B------:R-:W-:Y:S02]  /*7370*/  PRMT R25, R14, 0x7773, RZ ;  /* 0x000077730e197816 */ /* 0x000fe400000000ff */
[----:B------:R-:W-:Y:S02]  /*7380*/  LEA.HI.X.SX32 R13, R13, R2, 0x1, P6 ;  /* 0x000000020d0d7211 */ /* 0x000fe400030f0eff */
[----:B------:R-:W-:Y:S01]  /*7390*/  IADD3 R14, P6, R19, R0, RZ ;  /* 0x00000000130e7210 */ /* 0x000fe20007fde0ff */
[----:B------:R1:W-:Y:S01]  /*73a0*/  @P4 STG.E.U8 desc[UR14][R10.64], R25 ;  /* 0x000000190a004986 */ /* 0x0003e2000c10110e */
[----:B------:R-:W-:-:S02]  /*73b0*/  ISETP.LT.AND P1, PT, R79, UR7, !P0 ;  /* 0x000000074f007c0c */ /* 0x000fc4000c721270 */
[----:B------:R-:W-:Y:S01]  /*73c0*/  PRMT R21, R15, 0x7773, RZ ;  /* 0x000077730f157816 */ /* 0x000fe200000000ff */
[----:B--2---:R-:W-:Y:S01]  /*73d0*/  VIADD R9, R19, UR6 ;  /* 0x0000000613097c36 */ /* 0x004fe20008000000 */
[----:B------:R-:W-:Y:S02]  /*73e0*/  PRMT R23, R15, 0x7772, RZ ;  /* 0x000077720f177816 */ /* 0x000fe400000000ff */
[----:B------:R-:W-:Y:S02]  /*73f0*/  LEA.HI.X.SX32 R15, R19, R2, 0x1, P6 ;  /* 0x00000002130f7211 */ /* 0x000fe400030f0eff */
[C---:B------:R-:W-:Y:S01]  /*7400*/  IADD3 R8, P6, R9.reuse, R0, RZ ;  /* 0x0000000009087210 */ /* 0x040fe20007fde0ff */
[----:B------:R2:W-:Y:S01]  /*7410*/  @P3 STG.E.U8 desc[UR14][R12.64], R23 ;  /* 0x000000170c003986 */ /* 0x0005e2000c10110e */
[----:B------:R-:W-:Y:S01]  /*7420*/  ISETP.LT.AND P2, PT, R76, UR7, !P0 ;  /* 0x000000074c007c0c */ /* 0x000fe2000c741270 */
[C---:B-1----:R-:W-:Y:S01]  /*7430*/  VIADD R11, R9.reuse, UR6 ;  /* 0x00000006090b7c36 */ /* 0x042fe20008000000 */
[----:B------:R-:W-:Y:S01]  /*7440*/  LEA.HI.X.SX32 R9, R9, R2, 0x1, P6 ;  /* 0x0000000209097211 */ /* 0x000fe200030f0eff */
[----:B------:R1:W-:Y:S01]  /*7450*/  @P1 STG.E.U8 desc[UR14][R14.64], R21 ;  /* 0x000000150e001986 */ /* 0x0003e2000c10110e */
[----:B0-----:R-:W-:Y:S01]  /*7460*/  PRMT R19, R4, 0x7770, RZ ;  /* 0x0000777004137816 */ /* 0x001fe200000000ff */
[C---:B------:R-:W-:Y:S01]  /*7470*/  VIADD R17, R11.reuse, UR6 ;  /* 0x000000060b117c36 */ /* 0x040fe20008000000 */
[----:B------:R-:W-:-:S02]  /*7480*/  IADD3 R10, P6, R11, R0, RZ ;  /* 0x000000000b0a7210 */ /* 0x000fc40007fde0ff */
[----:B------:R-:W-:Y:S02]  /*7490*/  ISETP.LT.AND P5, PT, R75, UR7, !P0 ;  /* 0x000000074b007c0c */ /* 0x000fe4000c7a1270 */
[----:B------:R-:W-:Y:S02]  /*74a0*/  LEA.HI.X.SX32 R11, R11, R2, 0x1, P6 ;  /* 0x000000020b0b7211 */ /* 0x000fe400030f0eff */
[C---:B--2---:R-:W-:Y:S01]  /*74b0*/  IADD3 R12, P6, R17.reuse, R0, RZ ;  /* 0x00000000110c7210 */ /* 0x044fe20007fde0ff */
[----:B------:R0:W-:Y:S01]  /*74c0*/  @P2 STG.E.U8 desc[UR14][R8.64], R19 ;  /* 0x0000001308002986 */ /* 0x0001e2000c10110e */
[----:B------:R-:W-:Y:S01]  /*74d0*/  ISETP.LT.AND P4, PT, R74, UR7, !P0 ;  /* 0x000000074a007c0c */ /* 0x000fe2000c781270 */
[C---:B-1----:R-:W-:Y:S01]  /*74e0*/  VIADD R15, R17.reuse, UR6 ;  /* 0x00000006110f7c36 */ /* 0x042fe20008000000 */
[----:B------:R-:W-:Y:S02]  /*74f0*/  LEA.HI.X.SX32 R13, R17, R2, 0x1, P6 ;  /* 0x00000002110d7211 */ /* 0x000fe400030f0eff */
[----:B------:R-:W-:-:S02]  /*7500*/  ISETP.LT.AND P3, PT, R73, UR7, !P0 ;  /* 0x0000000749007c0c */ /* 0x000fc4000c761270 */
[----:B------:R-:W-:Y:S02]  /*7510*/  IADD3 R14, P6, R15, R0, RZ ;  /* 0x000000000f0e7210 */ /* 0x000fe40007fde0ff */
[----:B------:R-:W-:Y:S02]  /*7520*/  PRMT R23, R4, 0x7771, RZ ;  /* 0x0000777104177816 */ /* 0x000fe400000000ff */
[----:B------:R-:W-:Y:S01]  /*7530*/  PRMT R21, R5, 0x7770, RZ ;  /* 0x0000777005157816 */ /* 0x000fe200000000ff */
[C---:B0-----:R-:W-:Y:S01]  /*7540*/  VIADD R9, R15.reuse, UR6 ;  /* 0x000000060f097c36 */ /* 0x041fe20008000000 */
[----:B------:R-:W-:Y:S01]  /*7550*/  LEA.HI.X.SX32 R15, R15, R2, 0x1, P6 ;  /* 0x000000020f0f7211 */ /* 0x000fe200030f0eff */
[----:B------:R0:W-:Y:S01]  /*7560*/  @P5 STG.E.U8 desc[UR14][R10.64], R23 ;  /* 0x000000170a005986 */ /* 0x0001e2000c10110e */
[----:B------:R-:W-:Y:S01]  /*7570*/  PRMT R19, R5, 0x7771, RZ ;  /* 0x0000777105137816 */ /* 0x000fe200000000ff */
[C---:B------:R-:W-:Y:S01]  /*7580*/  VIADD R17, R9.reuse, UR6 ;  /* 0x0000000609117c36 */ /* 0x040fe20008000000 */
[----:B------:R-:W-:Y:S01]  /*7590*/  IADD3 R8, P6, R9, R0, RZ ;  /* 0x0000000009087210 */ /* 0x000fe20007fde0ff */
[----:B------:R1:W-:Y:S01]  /*75a0*/  @P4 STG.E.U8 desc[UR14][R12.64], R21 ;  /* 0x000000150c004986 */ /* 0x0003e2000c10110e */
[----:B------:R-:W-:-:S02]  /*75b0*/  ISETP.LT.AND P1, PT, R72, UR7, !P0 ;  /* 0x0000000748007c0c */ /* 0x000fc4000c721270 */
[----:B------:R-:W-:Y:S01]  /*75c0*/  LEA.HI.X.SX32 R9, R9, R2, 0x1, P6 ;  /* 0x0000000209097211 */ /* 0x000fe200030f0eff */
[----:B------:R2:W-:Y:S01]  /*75d0*/  @P3 STG.E.U8 desc[UR14][R14.64], R19 ;  /* 0x000000130e003986 */ /* 0x0005e2000c10110e */
[----:B------:R-:W-:Y:S02]  /*75e0*/  ISETP.LT.AND P2, PT, R70, UR7, !P0 ;  /* 0x0000000746007c0c */ /* 0x000fe4000c741270 */
[----:B------:R-:W-:Y:S02]  /*75f0*/  ISETP.LT.AND P5, PT, R68, UR7, !P0 ;  /* 0x0000000744007c0c */ /* 0x000fe4000c7a1270 */
[----:B0-----:R-:W-:Y:S02]  /*7600*/  IADD3 R10, P6, R17, R0, RZ ;  /* 0x00000000110a7210 */ /* 0x001fe40007fde0ff */
[----:B------:R-:W-:Y:S01]  /*7610*/  ISETP.LT.AND P4, PT, R67, UR7, !P0 ;  /* 0x0000000743007c0c */ /* 0x000fe2000c781270 */
[C---:B-1----:R-:W-:Y:S01]  /*7620*/  VIADD R13, R17.reuse, UR6 ;  /* 0x00000006110d7c36 */ /* 0x042fe20008000000 */
[----:B------:R-:W-:-:S02]  /*7630*/  LEA.HI.X.SX32 R11, R17, R2, 0x1, P6 ;  /* 0x00000002110b7211 */ /* 0x000fc400030f0eff */
[C---:B------:R-:W-:Y:S01]  /*7640*/  PRMT R25, R6.reuse, 0x7770, RZ ;  /* 0x0000777006197816 */ /* 0x040fe200000000ff */
[C---:B--2---:R-:W-:Y:S01]  /*7650*/  VIADD R15, R13.reuse, UR6 ;  /* 0x000000060d0f7c36 */ /* 0x044fe20008000000 */
[----:B------:R-:W-:Y:S02]  /*7660*/  IADD3 R12, P6, R13, R0, RZ ;  /* 0x000000000d0c7210 */ /* 0x000fe40007fde0ff */
[----:B------:R-:W-:Y:S01]  /*7670*/  PRMT R23, R6, 0x7771, RZ ;  /* 0x0000777106177816 */ /* 0x000fe200000000ff */
[----:B------:R-:W-:Y:S01]  /*7680*/  VIADD R19, R15, UR6 ;  /* 0x000000060f137c36 */ /* 0x000fe20008000000 */
[----:B------:R-:W-:Y:S01]  /*7690*/  LEA.HI.X.SX32 R13, R13, R2, 0x1, P6 ;  /* 0x000000020d0d7211 */ /* 0x000fe200030f0eff */
[----:B------:R0:W-:Y:S01]  /*76a0*/  @P1 STG.E.U8 desc[UR14][R8.64], R25 ;  /* 0x0000001908001986 */ /* 0x0001e2000c10110e */
[----:B------:R-:W-:Y:S02]  /*76b0*/  IADD3 R14, P6, R15, R0, RZ ;  /* 0x000000000f0e7210 */ /* 0x000fe40007fde0ff */
[----:B------:R-:W-:Y:S01]  /*76c0*/  PRMT R21, R7, 0x7770, RZ ;  /* 0x0000777007157816 */ /* 0x000fe200000000ff */
[----:B------:R1:W-:Y:S01]  /*76d0*/  @P2 STG.E.U8 desc[UR14][R10.64], R23 ;  /* 0x000000170a002986 */ /* 0x0003e2000c10110e */
[----:B------:R-:W-:-:S02]  /*76e0*/  LEA.HI.X.SX32 R15, R15, R2, 0x1, P6 ;  /* 0x000000020f0f7211 */ /* 0x000fc400030f0eff */
[----:B------:R-:W-:Y:S01]  /*76f0*/  IADD3 R16, P6, R19, R0, RZ ;  /* 0x0000000013107210 */ /* 0x000fe20007fde0ff */
[----:B------:R2:W-:Y:S01]  /*7700*/  @P5 STG.E.U8 desc[UR14][R12.64], R21 ;  /* 0x000000150c005986 */ /* 0x0005e2000c10110e */
[----:B------:R-:W-:Y:S02]  /*7710*/  ISETP.LT.AND P3, PT, R65, UR7, !P0 ;  /* 0x0000000741007c0c */ /* 0x000fe4000c761270 */
[C---:B------:R-:W-:Y:S01]  /*7720*/  LEA.HI.X.SX32 R17, R19.reuse, R2, 0x1, P6 ;  /* 0x0000000213117211 */ /* 0x040fe200030f0eff */
[----:B------:R-:W-:Y:S01]  /*7730*/  VIADD R19, R19, UR6 ;  /* 0x0000000613137c36 */ /* 0x000fe20008000000 */
[----:B0-----:R-:W-:Y:S02]  /*7740*/  PRMT R9, R7, 0x7771, RZ ;  /* 0x0000777107097816 */ /* 0x001fe400000000ff */
[----:B------:R-:W-:Y:S02]  /*7750*/  ISETP.LT.AND P1, PT, R63, UR7, !P0 ;  /* 0x000000073f007c0c */ /* 0x000fe4000c721270 */
[C---:B-1----:R-:W-:Y:S01]  /*7760*/  PRMT R23, R4.reuse, 0x7772, RZ ;  /* 0x0000777204177816 */ /* 0x042fe200000000ff */
[----:B------:R0:W-:Y:S01]  /*7770*/  @P4 STG.E.U8 desc[UR14][R14.64], R9 ;  /* 0x000000090e004986 */ /* 0x0001e2000c10110e */
[----:B------:R-:W-:Y:S01]  /*7780*/  PRMT R29, R4, 0x7773, RZ ;  /* 0x00007773041d7816 */ /* 0x000fe200000000ff */
[C---:B--2---:R-:W-:Y:S01]  /*7790*/  VIADD R21, R19.reuse, UR6 ;  /* 0x0000000613157c36 */ /* 0x044fe20008000000 */
[----:B------:R-:W-:Y:S01]  /*77a0*/  IADD3 R12, P6, R19, R0, RZ ;  /* 0x00000000130c7210 */ /* 0x000fe20007fde0ff */
[----:B------:R-:W1:Y:S01]  /*77b0*/  LDS.128 R8, [R3] ;  /* 0x0000000003087984 */ /* 0x000e620000000c00 */
[----:B------:R-:W-:-:S02]  /*77c0*/  ISETP.LT.AND P2, PT, R60, UR7, !P0 ;  /* 0x000000073c007c0c */ /* 0x000fc4000c741270 */
[----:B------:R-:W-:Y:S01]  /*77d0*/  LEA.HI.X.SX32 R13, R19, R2, 0x1, P6 ;  /* 0x00000002130d7211 */ /* 0x000fe200030f0eff */
[----:B------:R2:W-:Y:S01]  /*77e0*/  @P3 STG.E.U8 desc[UR14][R16.64], R23 ;  /* 0x0000001710003986 */ /* 0x0005e2000c10110e */
[----:B------:R-:W-:Y:S02]  /*77f0*/  IADD3 R18, P6, R21, R0, RZ ;  /* 0x0000000015127210 */ /* 0x000fe40007fde0ff */
[----:B------:R-:W-:Y:S01]  /*7800*/  ISETP.LT.AND P5, PT, R59, UR7, !P0 ;  /* 0x000000073b007c0c */ /* 0x000fe2000c7a1270 */
[C---:B0-----:R-:W-:Y:S01]  /*7810*/  VIADD R15, R21.reuse, UR6 ;  /* 0x00000006150f7c36 */ /* 0x041fe20008000000 */
[----:B------:R-:W-:Y:S01]  /*7820*/  LEA.HI.X.SX32 R19, R21, R2, 0x1, P6 ;  /* 0x0000000215137211 */ /* 0x000fe200030f0eff */
[----:B------:R0:W-:Y:S01]  /*7830*/  @P1 STG.E.U8 desc[UR14][R12.64], R29 ;  /* 0x0000001d0c001986 */ /* 0x0001e2000c10110e */
[----:B------:R-:W-:Y:S02]  /*7840*/  PRMT R25, R5, 0x7772, RZ ;  /* 0x0000777205197816 */ /* 0x000fe400000000ff */
[----:B------:R-:W-:-:S02]  /*7850*/  IADD3 R14, P6, R15, R0, RZ ;  /* 0x000000000f0e7210 */ /* 0x000fc40007fde0ff */
[----:B------:R-:W-:Y:S01]  /*7860*/  ISETP.LT.AND P4, PT, R58, UR7, !P0 ;  /* 0x000000073a007c0c */ /* 0x000fe2000c781270 */
[C---:B--2---:R-:W-:Y:S01]  /*7870*/  VIADD R17, R15.reuse, UR6 ;  /* 0x000000060f117c36 */ /* 0x044fe20008000000 */
[----:B------:R-:W-:Y:S01]  /*7880*/  LEA.HI.X.SX32 R15, R15, R2, 0x1, P6 ;  /* 0x000000020f0f7211 */ /* 0x000fe200030f0eff */
[----:B------:R2:W-:Y:S01]  /*7890*/  @P2 STG.E.U8 desc[UR14][R18.64], R25 ;  /* 0x0000001912002986 */ /* 0x0005e2000c10110e */
[----:B------:R-:W-:Y:S01]  /*78a0*/  PRMT R23, R5, 0x7773, RZ ;  /* 0x0000777305177816 */ /* 0x000fe200000000ff */
[C---:B------:R-:W-:Y:S01]  /*78b0*/  VIADD R3, R17.reuse, UR6 ;  /* 0x0000000611037c36 */ /* 0x040fe20008000000 */
[----:B------:R-:W-:Y:S02]  /*78c0*/  IADD3 R4, P6, R17, R0, RZ ;  /* 0x0000000011047210 */ /* 0x000fe40007fde0ff */
[----:B------:R-:W-:Y:S01]  /*78d0*/  ISETP.LT.AND P3, PT, R57, UR7, !P0 ;  /* 0x0000000739007c0c */ /* 0x000fe2000c761270 */
[----:B------:R3:W-:Y:S01]  /*78e0*/  @P5 STG.E.U8 desc[UR14][R14.64], R23 ;  /* 0x000000170e005986 */ /* 0x0007e2000c10110e */
[----:B------:R-:W-:Y:S01]  /*78f0*/  LEA.HI.X.SX32 R5, R17, R2, 0x1, P6 ;  /* 0x0000000211057211 */ /* 0x000fe200030f0eff */
[C---:B------:R-:W-:Y:S01]  /*7900*/  VIADD R17, R3.reuse, UR6 ;  /* 0x0000000603117c36 */ /* 0x040fe20008000000 */
[----:B0-----:R-:W-:-:S02]  /*7910*/  IADD3 R12, P6, R3, R0, RZ ;  /* 0x00000000030c7210 */ /* 0x001fc40007fde0ff */
[----:B------:R-:W-:Y:S02]  /*7920*/  ISETP.LT.AND P1, PT, R56, UR7, !P0 ;  /* 0x0000000738007c0c */ /* 0x000fe4000c721270 */
[----:B------:R-:W-:Y:S01]  /*7930*/  LEA.HI.X.SX32 R13, R3, R2, 0x1, P6 ;  /* 0x00000002030d7211 */ /* 0x000fe200030f0eff */
[C---:B------:R-:W-:Y:S01]  /*7940*/  VIADD R3, R17.reuse, UR6 ;  /* 0x0000000611037c36 */ /* 0x040fe20008000000 */
[----:B------:R-:W-:Y:S02]  /*7950*/  IADD3 R16, P6, R17, R0, RZ ;  /* 0x0000000011107210 */ /* 0x000fe40007fde0ff */
[C---:B--2---:R-:W-:Y:S01]  /*7960*/  PRMT R25, R6.reuse, 0x7772, RZ ;  /* 0x0000777206197816 */ /* 0x044fe200000000ff */
[----:B------:R-:W-:Y:S01]  /*7970*/  VIADD R19, R3, UR6 ;  /* 0x0000000603137c36 */ /* 0x000fe20008000000 */
[----:B------:R-:W-:Y:S02]  /*7980*/  LEA.HI.X.SX32 R17, R17, R2, 0x1, P6 ;  /* 0x0000000211117211 */ /* 0x000fe400030f0eff */
[----:B---3--:R-:W-:Y:S01]  /*7990*/  IADD3 R14, P6, R3, R0, RZ ;  /* 0x00000000030e7210 */ /* 0x008fe20007fde0ff */
[----:B------:R0:W-:Y:S01]  /*79a0*/  @P4 STG.E.U8 desc[UR14][R4.64], R25 ;  /* 0x0000001904004986 */ /* 0x0001e2000c10110e */
[----:B------:R-:W-:-:S02]  /*79b0*/  PRMT R21, R6, 0x7773, RZ ;  /* 0x0000777306157816 */ /* 0x000fc400000000ff */
[----:B------:R-:W-:Y:S01]  /*79c0*/  LEA.HI.X.SX32 R15, R3, R2, 0x1, P6 ;  /* 0x00000002030f7211 */ /* 0x000fe200030f0eff */
[----:B------:R-:W-:Y:S01]  /*79d0*/  VIADD R3, R19, UR6 ;  /* 0x0000000613037c36 */ /* 0x000fe20008000000 */
[----:B------:R-:W-:Y:S01]  /*79e0*/  ISETP.LT.AND P2, PT, R54, UR7, !P0 ;  /* 0x0000000736007c0c */ /* 0x000fe2000c741270 */
[----:B------:R2:W-:Y:S01]  /*79f0*/  @P3 STG.E.U8 desc[UR14][R12.64], R21 ;  /* 0x000000150c003986 */ /* 0x0005e2000c10110e */
[----:B------:R-:W-:Y:S02]  /*7a00*/  ISETP.LT.AND P5, PT, R52, UR7, !P0 ;  /* 0x0000000734007c0c */ /* 0x000fe4000c7a1270 */
[----:B------:R-:W-:Y:S02]  /*7a10*/  PRMT R23, R7, 0x7772, RZ ;  /* 0x0000777207177816 */ /* 0x000fe400000000ff */
[----:B------:R-:W-:Y:S02]  /*7a20*/  ISETP.LT.AND P4, PT, R51, UR7, !P0 ;  /* 0x0000000733007c0c */ /* 0x000fe4000c781270 */
[----:B0-----:R-:W-:Y:S01]  /*7a30*/  IADD3 R4, P6, R19, R0, RZ ;  /* 0x0000000013047210 */ /* 0x001fe20007fde0ff */
[----:B------:R0:W-:Y:S01]  /*7a40*/  @P1 STG.E.U8 desc[UR14][R16.64], R23 ;  /* 0x0000001710001986 */ /* 0x0001e2000c10110e */
[----:B-1----:R-:W-:-:S02]  /*7a50*/  PRMT R25, R8, 0x7770, RZ ;  /* 0x0000777008197816 */ /* 0x002fc400000000ff */
[----:B------:R-:W-:Y:S01]  /*7a60*/  LEA.HI.X.SX32 R5, R19, R2, 0x1, P6 ;  /* 0x0000000213057211 */ /* 0x000fe200030f0eff */
[C---:B--2---:R-:W-:Y:S01]  /*7a70*/  VIADD R13, R3.reuse, UR6 ;  /* 0x00000006030d7c36 */ /* 0x044fe20008000000 */
[----:B------:R-:W-:Y:S02]  /*7a80*/  IADD3 R6, P6, R3, R0, RZ ;  /* 0x0000000003067210 */ /* 0x000fe40007fde0ff */
[----:B------:R-:W-:Y:S02]  /*7a90*/  PRMT R21, R7, 0x7773, RZ ;  /* 0x0000777307157816 */ /* 0x000fe400000000ff */
[----:B------:R-:W-:Y:S01]  /*7aa0*/  LEA.HI.X.SX32 R7, R3, R2, 0x1, P6 ;  /* 0x0000000203077211 */ /* 0x000fe200030f0eff */
[C---:B------:R-:W-:Y:S01]  /*7ab0*/  VIADD R3, R13.reuse, UR6 ;  /* 0x000000060d037c36 */ /* 0x040fe20008000000 */
[----:B------:R-:W-:Y:S01]  /*7ac0*/  IADD3 R12, P6, R13, R0, RZ ;  /* 0x000000000d0c7210 */ /* 0x000fe20007fde0ff */
[----:B------:R1:W-:Y:S01]  /*7ad0*/  @P2 STG.E.U8 desc[UR14][R14.64], R21 ;  /* 0x000000150e002986 */ /* 0x0003e2000c10110e */
[----:B------:R-:W-:-:S02]  /*7ae0*/  ISETP.LT.AND P3, PT, R49, UR7, !P0 ;  /* 0x0000000731007c0c */ /* 0x000fc4000c761270 */
[----:B------:R-:W-:Y:S01]  /*7af0*/  LEA.HI.X.SX32 R13, R13, R2, 0x1, P6 ;  /* 0x000000020d0d7211 */ /* 0x000fe200030f0eff */
[----:B------:R2:W-:Y:S01]  /*7b00*/  @P5 STG.E.U8 desc[UR14][R4.64], R25 ;  /* 0x0000001904005986 */ /* 0x0005e2000c10110e */
[----:B0-----:R-:W-:Y:S02]  /*7b10*/  PRMT R17, R8, 0x7771, RZ ;  /* 0x0000777108117816 */ /* 0x001fe400000000ff */
[----:B------:R-:W-:Y:S02]  /*7b20*/  ISETP.LT.AND P1, PT, R47, UR7, !P0 ;  /* 0x000000072f007c0c */ /* 0x000fe4000c721270 */
[----:B------:R-:W-:Y:S01]  /*7b30*/  ISETP.LT.AND P2, PT, R44, UR7, !P0 ;  /* 0x000000072c007c0c */ /* 0x000fe2000c741270 */
[----:B------:R0:W-:Y:S01]  /*7b40*/  @P4 STG.E.U8 desc[UR14][R6.64], R17 ;  /* 0x0000001106004986 */ /* 0x0001e2000c10110e */
[----:B------:R-:W-:Y:S02]  /*7b50*/  PRMT R23, R9, 0x7770, RZ ;  /* 0x0000777009177816 */ /* 0x000fe400000000ff */
[----:B-1----:R-:W-:-:S02]  /*7b60*/  IADD3 R14, P6, R3, R0, RZ ;  /* 0x00000000030e7210 */ /* 0x002fc40007fde0ff */
[----:B------:R-:W-:Y:S01]  /*7b70*/  PRMT R19, R9, 0x7771, RZ ;  /* 0x0000777109137816 */ /* 0x000fe200000000ff */
[C---:B--2---:R-:W-:Y:S01]  /*7b80*/  VIADD R5, R3.reuse, UR6 ;  /* 0x0000000603057c36 */ /* 0x044fe20008000000 */
[----:B------:R-:W-:Y:S01]  /*7b90*/  LEA.HI.X.SX32 R15, R3, R2, 0x1, P6 ;  /* 0x00000002030f7211 */ /* 0x000fe200030f0eff */
[----:B------:R1:W-:Y:S01]  /*7ba0*/  @P3 STG.E.U8 desc[UR14][R12.64], R23 ;  /* 0x000000170c003986 */ /* 0x0003e2000c10110e */
[----:B------:R-:W-:Y:S01]  /*7bb0*/  PRMT R21, R10, 0x7770, RZ ;  /* 0x000077700a157816 */ /* 0x000fe200000000ff */
[C---:B------:R-:W-:Y:S01]  /*7bc0*/  VIADD R3, R5.reuse, UR6 ;  /* 0x0000000605037c36 */ /* 0x040fe20008000000 */
[----:B------:R-:W-:Y:S01]  /*7bd0*/  IADD3 R4, P6, R5, R0, RZ ;  /* 0x0000000005047210 */ /* 0x000fe20007fde0ff */
[----:B------:R2:W-:Y:S01]  /*7be0*/  @P1 STG.E.U8 desc[UR14][R14.64], R19 ;  /* 0x000000130e001986 */ /* 0x0005e2000c10110e */
[----:B------:R-:W-:Y:S01]  /*7bf0*/  ISETP.LT.AND P5, PT, R43, UR7, !P0 ;  /* 0x000000072b007c0c */ /* 0x000fe2000c7a1270 */
[----:B0-----:R-:W-:Y:S01]  /*7c00*/  VIADD R17, R3, UR6 ;  /* 0x0000000603117c36 */ /* 0x001fe20008000000 */
[----:B------:R-:W-:-:S02]  /*7c10*/  LEA.HI.X.SX32 R5, R5, R2, 0x1, P6 ;  /* 0x0000000205057211 */ /* 0x000fc400030f0eff */
[C---:B------:R-:W-:Y:S02]  /*7c20*/  IADD3 R6, P6, R3.reuse, R0, RZ ;  /* 0x0000000003067210 */ /* 0x040fe40007fde0ff */
[----:B------:R-:W-:Y:S01]  /*7c30*/  ISETP.LT.AND P4, PT, R42, UR7, !P0 ;  /* 0x000000072a007c0c */ /* 0x000fe2000c781270 */
[----:B------:R0:W-:Y:S01]  /*7c40*/  @P2 STG.E.U8 desc[UR14][R4.64], R21 ;  /* 0x0000001504002986 */ /* 0x0001e2000c10110e */
[----:B------:R-:W-:Y:S01]  /*7c50*/  LEA.HI.X.SX32 R7, R3, R2, 0x1, P6 ;  /* 0x0000000203077211 */ /* 0x000fe200030f0eff */
[C---:B------:R-:W-:Y:S01]  /*7c60*/  VIADD R3, R17.reuse, UR6 ;  /* 0x0000000611037c36 */ /* 0x040fe20008000000 */
[C---:B-1----:R-:W-:Y:S02]  /*7c70*/  IADD3 R12, P6, R17.reuse, R0, RZ ;  /* 0x00000000110c7210 */ /* 0x042fe40007fde0ff */
[----:B------:R-:W-:Y:S02]  /*7c80*/  PRMT R23, R10, 0x7771, RZ ;  /* 0x000077710a177816 */ /* 0x000fe400000000ff */
[----:B------:R-:W-:-:S02]  /*7c90*/  LEA.HI.X.SX32 R13, R17, R2, 0x1, P6 ;  /* 0x00000002110d7211 */ /* 0x000fc400030f0eff */
[----:B--2---:R-:W-:Y:S01]  /*7ca0*/  IADD3 R14, P6, R3, R0, RZ ;  /* 0x00000000030e7210 */ /* 0x004fe20007fde0ff */
[----:B------:R1:W-:Y:S01]  /*7cb0*/  @P5 STG.E.U8 desc[UR14][R6.64], R23 ;  /* 0x0000001706005986 */ /* 0x0003e2000c10110e */
[----:B------:R-:W-:Y:S01]  /*7cc0*/  ISETP.LT.AND P3, PT, R41, UR7, !P0 ;  /* 0x0000000729007c0c */ /* 0x000fe2000c761270 */
[C---:B0-----:R-:W-:Y:S01]  /*7cd0*/  VIADD R5, R3.reuse, UR6 ;  /* 0x0000000603057c36 */ /* 0x041fe20008000000 */
[----:B------:R-:W-:Y:S02]  /*7ce0*/  LEA.HI.X.SX32 R15, R3, R2, 0x1, P6 ;  /* 0x00000002030f7211 */ /* 0x000fe400030f0eff */
[----:B------:R-:W-:Y:S01]  /*7cf0*/  ISETP.LT.AND P1, PT, R40, UR7, !P0 ;  /* 0x0000000728007c0c */ /* 0x000fe2000c721270 */
[C---:B------:R-:W-:Y:S01]  /*7d00*/  VIADD R3, R5.reuse, UR6 ;  /* 0x0000000605037c36 */ /* 0x040fe20008000000 */
[----:B------:R-:W-:Y:S02]  /*7d10*/  IADD3 R4, P6, R5, R0, RZ ;  /* 0x0000000005047210 */ /* 0x000fe40007fde0ff */
[----:B------:R-:W-:Y:S01]  /*7d20*/  PRMT R19, R11, 0x7770, RZ ;  /* 0x000077700b137816 */ /* 0x000fe200000000ff */
[----:B------:R-:W-:Y:S01]  /*7d30*/  VIADD R17, R3, UR6 ;  /* 0x0000000603117c36 */ /* 0x000fe20008000000 */
[----:B------:R-:W-:-:S02]  /*7d40*/  LEA.HI.X.SX32 R5, R5, R2, 0x1, P6 ;  /* 0x0000000205057211 */ /* 0x000fc400030f0eff */
[C---:B-1----:R-:W-:Y:S01]  /*7d50*/  IADD3 R6, P6, R3.reuse, R0, RZ ;  /* 0x0000000003067210 */ /* 0x042fe20007fde0ff */
[----:B------:R0:W-:Y:S01]  /*7d60*/  @P4 STG.E.U8 desc[UR14][R12.64], R19 ;  /* 0x000000130c004986 */ /* 0x0001e2000c10110e */
[----:B------:R-:W-:Y:S02]  /*7d70*/  ISETP.LT.AND P2, PT, R38, UR7, !P0 ;  /* 0x0000000726007c0c */ /* 0x000fe4000c741270 */
[----:B------:R-:W-:Y:S01]  /*7d80*/  LEA.HI.X.SX32 R7, R3, R2, 0x1, P6 ;  /* 0x0000000203077211 */ /* 0x000fe200030f0eff */
[----:B------:R-:W-:Y:S01]  /*7d90*/  VIADD R3, R17, UR6 ;  /* 0x0000000611037c36 */ /* 0x000fe20008000000 */
[----:B------:R-:W-:Y:S02]  /*7da0*/  PRMT R21, R11, 0x7771, RZ ;  /* 0x000077710b157816 */ /* 0x000fe400000000ff */
[C---:B------:R-:W-:Y:S02]  /*7db0*/  PRMT R29, R8.reuse, 0x7772, RZ ;  /* 0x00007772081d7816 */ /* 0x040fe400000000ff */
[----:B------:R-:W-:Y:S01]  /*7dc0*/  PRMT R25, R8, 0x7773, RZ ;  /* 0x0000777308197816 */ /* 0x000fe200000000ff */
[----:B------:R1:W-:Y:S01]  /*7dd0*/  @P3 STG.E.U8 desc[UR14][R14.64], R21 ;  /* 0x000000150e003986 */ /* 0x0003e2000c10110e */
[----:B------:R-:W-:Y:S01]  /*7de0*/  ISETP.LT.AND P5, PT, R36, UR7, !P0 ;  /* 0x0000000724007c0c */ /* 0x000fe2000c7a1270 */
[----:B0-----:R-:W-:Y:S01]  /*7df0*/  VIADD R19, R3, UR6 ;  /* 0x0000000603137c36 */ /* 0x001fe20008000000 */
[----:B------:R-:W-:Y:S01]  /*7e00*/  ISETP.LT.AND P4, PT, R35, UR7, !P0 ;  /* 0x0000000723007c0c */ /* 0x000fe2000c781270 */
[----:B------:R0:W-:Y:S01]  /*7e10*/  @P1 STG.E.U8 desc[UR14][R4.64], R29 ;  /* 0x0000001d04001986 */ /* 0x0001e2000c10110e */
[----:B------:R-:W-:-:S02]  /*7e20*/  IADD3 R12, P1, R17, R0, RZ ;  /* 0x00000000110c7210 */ /* 0x000fc40007f3e0ff */
[----:B------:R-:W-:Y:S01]  /*7e30*/  IADD3 R16, P6, R19, R0, RZ ;  /* 0x0000000013107210 */ /* 0x000fe20007fde0ff */
[----:B------:R2:W-:Y:S01]  /*7e40*/  @P2 STG.E.U8 desc[UR14][R6.64], R25 ;  /* 0x0000001906002986 */ /* 0x0005e2000c10110e */
[-C--:B------:R-:W-:Y:S02]  /*7e50*/  LEA.HI.X.SX32 R13, R17, R2.reuse, 0x1, P1 ;  /* 0x00000002110d7211 */ /* 0x080fe400008f0eff */
[C---:B------:R-:W-:Y:S01]  /*7e60*/  LEA.HI.X.SX32 R17, R19.reuse, R2, 0x1, P6 ;  /* 0x0000000213117211 */ /* 0x040fe200030f0eff */
[----:B-1----:R-:W-:Y:S01]  /*7e70*/  VIADD R21, R19, UR6 ;  /* 0x0000000613157c36 */ /* 0x002fe20008000000 */
[----:B------:R-:W-:Y:S02]  /*7e80*/  IADD3 R14, P2, R3, R0, RZ ;  /* 0x00000000030e7210 */ /* 0x000fe40007f5e0ff */
[----:B------:R-:W-:Y:S01]  /*7e90*/  ISETP.LT.AND P3, PT, R31, UR7, !P0 ;  /* 0x000000071f007c0c */ /* 0x000fe2000c761270 */
[----:B------:R-:W-:Y:S01]  /*7ea0*/  VIADD R23, R21, UR6 ;  /* 0x0000000615177c36 */ /* 0x000fe20008000000 */
[----:B------:R-:W-:-:S02]  /*7eb0*/  LEA.HI.X.SX32 R15, R3, R2, 0x1, P2 ;  /* 0x00000002030f7211 */ /* 0x000fc400010f0eff */
[-C--:B0-----:R-:W-:Y:S01]  /*7ec0*/  IADD3 R4, P6, R21, R0.reuse, RZ ;  /* 0x0000000015047210 */ /* 0x081fe20007fde0ff */
[C---:B------:R-:W-:Y:S01]  /*7ed0*/  VIADD R3, R23.reuse, UR6 ;  /* 0x0000000617037c36 */ /* 0x040fe20008000000 */
[C---:B--2---:R-:W-:Y:S02]  /*7ee0*/  IADD3 R6, P1, R23.reuse, R0, RZ ;  /* 0x0000000017067210 */ /* 0x044fe40007f3e0ff */
[----:B------:R-:W-:Y:S02]  /*7ef0*/  ISETP.LT.AND P2, PT, R28, UR7, !P0 ;  /* 0x000000071c007c0c */ /* 0x000fe4000c741270 */
[-C--:B------:R-:W-:Y:S02]  /*7f00*/  LEA.HI.X.SX32 R7, R23, R2.reuse, 0x1, P1 ;  /* 0x0000000217077211 */ /* 0x080fe400008f0eff */
[----:B------:R-:W-:Y:S02]  /*7f10*/  ISETP.LT.AND P1, PT, R27, UR7, !P0 ;  /* 0x000000071b007c0c */ /* 0x000fe4000c721270 */
[----:B------:R-:W-:-:S02]  /*7f20*/  LEA.HI.X.SX32 R5, R21, R2, 0x1, P6 ;  /* 0x0000000215057211 */ /* 0x000fc400030f0eff */
[----:B------:R-:W-:Y:S02]  /*7f30*/  ISETP.LT.AND P0, PT, R26, UR7, !P0 ;  /* 0x000000071a007c0c */ /* 0x000fe4000c701270 */
[----:B------:R-:W-:Y:S02]  /*7f40*/  IADD3 R18, P6, R3, R0, RZ ;  /* 0x0000000003127210 */ /* 0x000fe40007fde0ff */
[C---:B------:R-:W-:Y:S02]  /*7f50*/  PRMT R25, R9.reuse, 0x7772, RZ ;  /* 0x0000777209197816 */ /* 0x040fe400000000ff */
[----:B------:R-:W-:Y:S02]  /*7f60*/  PRMT R23, R9, 0x7773, RZ ;  /* 0x0000777309177816 */ /* 0x000fe400000000ff */
[----:B------:R-:W-:Y:S01]  /*7f70*/  LEA.HI.X.SX32 R19, R3, R2, 0x1, P6 ;  /* 0x0000000203137211 */ /* 0x000fe200030f0eff */
[----:B------:R0:W-:Y:S01]  /*7f80*/  @P5 STG.E.U8 desc[UR14][R12.64], R25 ;  /* 0x000000190c005986 */ /* 0x0001e2000c10110e */
[----:B------:R-:W-:-:S02]  /*7f90*/  PRMT R21, R10, 0x7772, RZ ;  /* 0x000077720a157816 */ /* 0x000fc400000000ff */
[----:B------:R-:W-:Y:S01]  /*7fa0*/  PRMT R9, R10, 0x7773, RZ ;  /* 0x000077730a097816 */ /* 0x000fe200000000ff */
[----:B------:R0:W-:Y:S01]  /*7fb0*/  @P4 STG.E.U8 desc[UR14][R14.64], R23 ;  /* 0x000000170e004986 */ /* 0x0001e2000c10110e */
[C---:B------:R-:W-:Y:S02]  /*7fc0*/  PRMT R3, R11.reuse, 0x7773, RZ ;  /* 0x000077730b037816 */ /* 0x040fe400000000ff */
[----:B------:R-:W-:Y:S01]  /*7fd0*/  PRMT R11, R11, 0x7772, RZ ;  /* 0x000077720b0b7816 */ /* 0x000fe200000000ff */
[----:B------:R0:W-:Y:S04]  /*7fe0*/  @P3 STG.E.U8 desc[UR14][R16.64], R21 ;  /* 0x0000001510003986 */ /* 0x0001e8000c10110e */
[----:B------:R0:W-:Y:S04]  /*7ff0*/  @P2 STG.E.U8 desc[UR14][R4.64], R9 ;  /* 0x0000000904002986 */ /* 0x0001e8000c10110e */
[----:B------:R0:W-:Y:S01]  /*8000*/  @P1 STG.E.U8 desc[UR14][R6.64], R11 ;  /* 0x0000000b06001986 */ /* 0x0001e2000c10110e */
[----:B------:R-:W-:Y:S05]  /*8010*/  @!P0 EXIT ;  /* 0x000000000000894d */ /* 0x000fea0003800000 */
[----:B------:R-:W-:Y:S01]  /*8020*/  STG.E.U8 desc[UR14][R18.64], R3 ;  /* 0x0000000312007986 */ /* 0x000fe2000c10110e */
[----:B------:R-:W-:Y:S05]  /*8030*/  EXIT ;  /* 0x000000000000794d */ /* 0x000fea0003800000 */
.L_x_3:
[----:B------:R-:W-:-:S00]  /*8040*/  BRA `(.L_x_3) ;  /* 0xfffffffc00fc7947 */ /* 0x000fc0000383ffff */
[----:B------:R-:W-:-:S00]  /*8050*/  NOP ;  /* 0x0000000000007918 */ /* 0x000fc00000000000 */
        /* <DEDUP_REMOVED lines=10> */
.L_x_4:


//--------------------- .nv.shared.matmul_kernel  --------------------------
	.section	.nv.shared.matmul_kernel,"aw",@nobits
	.sectionflags	@""
	.align	16
	.zero		1024


//--------------------- .nv.shared.reserved.0     --------------------------
	.section	.nv.shared.reserved.0,"aw",@nobits
	.weak		__nv_reservedSMEM_offset_0_alias
	.size		__nv_reservedSMEM_offset_0_alias, 0, 0
	.other		__nv_reservedSMEM_offset_0_alias,@"STO_CUDA_RESERVED_SHARED STV_DEFAULT"
__nv_reservedSMEM_offset_0_alias:
	.zero		0


//--------------------- .nv.constant0.matmul_kernel --------------------------
	.section	.nv.constant0.matmul_kernel,"a",@progbits
	.sectionflags	@""
	.align	4
.nv.constant0.matmul_kernel:
	.zero		608


//--------------------- SYMBOLS --------------------------

	.type		.nv.reservedSmem.offset0,@object
	.size		.nv.reservedSmem.offset0,0x4
